def matmul_kernel(
    a_ptr,
    b_ptr,
    c_ptr,
    M,
    N,
    K,
    stride_am,
    stride_ak,
    stride_bk,
    stride_bn,
    stride_cm,
    stride_cn,
    BLOCK_M: tl.constexpr,
    BLOCK_N: tl.constexpr,
    BLOCK_K: tl.constexpr,
    GROUP_M: tl.constexpr,
):
    pid = tl.program_id(axis=0)
    num_pid_m = tl.cdiv(M, BLOCK_M)
    num_pid_n = tl.cdiv(N, BLOCK_N)
    num_pid_in_group = GROUP_M * num_pid_n
    group_id = pid // num_pid_in_group
    first_pid_m = group_id * GROUP_M
    group_size_m = min(num_pid_m - first_pid_m, GROUP_M)
    pid_m = first_pid_m + ((pid % num_pid_in_group) % group_size_m)
    pid_n = (pid % num_pid_in_group) // group_size_m

    offs_am = (pid_m * BLOCK_M + tl.arange(0, BLOCK_M)) % M
    offs_bn = (pid_n * BLOCK_N + tl.arange(0, BLOCK_N)) % N
    offs_k = tl.arange(0, BLOCK_K)
    a_ptrs = a_ptr + offs_am[:, None] * stride_am + offs_k[None, :] * stride_ak
    b_ptrs = b_ptr + offs_k[:, None] * stride_bk + offs_bn[None, :] * stride_bn

    acc = tl.zeros((BLOCK_M, BLOCK_N), dtype=tl.float32)
    for kk in range(0, tl.cdiv(K, BLOCK_K)):
        a = tl.load(a_ptrs, mask=offs_k[None, :] < K - kk * BLOCK_K, other=0.0)
        b = tl.load(b_ptrs, mask=offs_k[:, None] < K - kk * BLOCK_K, other=0.0)
        acc = tl.dot(a, b, acc)
        a_ptrs += BLOCK_K * stride_ak
        b_ptrs += BLOCK_K * stride_bk

    c = acc.to(c_ptr.dtype.element_ty)
    offs_cm = pid_m * BLOCK_M + tl.arange(0, BLOCK_M)
    offs_cn = pid_n * BLOCK_N + tl.arange(0, BLOCK_N)
    c_ptrs = c_ptr + offs_cm[:, None] * stride_cm + offs_cn[None, :] * stride_cn
    mask = (offs_cm[:, None] < M) & (offs_cn[None, :] < N)
    tl.store(c_ptrs, c, mask=mask)

# config = {"BLOCK_K": 32, "BLOCK_M": 256, "BLOCK_N": 16, "GROUP_M": 8, "arch": "sm_100", "dtype": "fp8e4m3", "num_ctas": 1, "num_stages": 2, "num_warps": 2}
# arch = sm_100


// ===== COMPILED SASS (sm_100a) =====

	.target	sm_100a

	.elftype	@"ET_EXEC"


//--------------------- .note.nv.tkinfo           --------------------------
	.section	.note.nv.tkinfo,"",@"SHT_NOTE"
	.sectionflags	@"SHF_NOTE_NV_TKINFO"
	.tkinfo
        /*0018*/ 	.word	0x00000081
        /*0030*/ 	.string	""
        /*0030*/ 	.string	"ptxas-blackwell"
        /*0030*/ 	.string	"Cuda compilation tools, release 12.9, V12.9.86"
        /*0030*/ 	.string	"Build cuda_12.9.r12.9/compiler.36037853_0"
        /*0030*/ 	.string	"-v  -suppress-debug-info  -lineinfo  -arch sm_100a "



//--------------------- .note.nv.cuver            --------------------------
	.section	.note.nv.cuver,"",@"SHT_NOTE"
	.sectionflags	@"SHF_NOTE_NV_CUVER"
        /*0018*/ 	.short	0x0001
        /*001a*/ 	.short	0x0064
        /*001c*/ 	.short	0x0001
        /*001e*/ 	.short	0x0000
        /*0020*/ 	.short	0x0001
        /*0022*/ 	.short	0x0000


//--------------------- .nv.info                  --------------------------
	.section	.nv.info,"",@"SHT_CUDA_INFO"
	.align	4


	//----- nvinfo : EIATTR_REGCOUNT
	.align		4
        /*0000*/ 	.byte	0x04, 0x2f
        /*0002*/ 	.short	(.L_1 - .L_0)
	.align		4
.L_0:
        /*0004*/ 	.word	index@(matmul_kernel)
        /*0008*/ 	.word	0x000000ff


	//----- nvinfo : EIATTR_FRAME_SIZE
	.align		4
.L_1:
        /*000c*/ 	.byte	0x04, 0x11
        /*000e*/ 	.short	(.L_3 - .L_2)
	.align		4
.L_2:
        /*0010*/ 	.word	index@(matmul_kernel)
        /*0014*/ 	.word	0x00000358


	//----- nvinfo : EIATTR_MIN_STACK_SIZE
	.align		4
.L_3:
        /*0018*/ 	.byte	0x04, 0x12
        /*001a*/ 	.short	(.L_5 - .L_4)
	.align		4
.L_4:
        /*001c*/ 	.word	index@(matmul_kernel)
        /*0020*/ 	.word	0x00000358
.L_5:


//--------------------- .nv.info.matmul_kernel    --------------------------
	.section	.nv.info.matmul_kernel,"",@"SHT_CUDA_INFO"
	.sectionflags	@""
	.align	4


	//----- nvinfo : EIATTR_CUDA_API_VERSION
	.align		4
        /*0000*/ 	.byte	0x04, 0x37
        /*0002*/ 	.short	(.L_7 - .L_6)
.L_6:
        /*0004*/ 	.word	0x00000081


	//----- nvinfo : EIATTR_KPARAM_INFO
	.align		4
.L_7:
        /*0008*/ 	.byte	0x04, 0x17
        /*000a*/ 	.short	(.L_9 - .L_8)
.L_8:
        /*000c*/ 	.word	0x00000000
        /*0010*/ 	.short	0x000d
        /*0012*/ 	.short	0x0048
        /*0014*/ 	.byte	0x00, 0xf4, 0x21, 0x00


	//----- nvinfo : EIATTR_KPARAM_INFO
	.align		4
.L_9:
        /*0018*/ 	.byte	0x04, 0x17
        /*001a*/ 	.short	(.L_11 - .L_10)
.L_10:
        /*001c*/ 	.word	0x00000000
        /*0020*/ 	.short	0x000c
        /*0022*/ 	.short	0x0040
        /*0024*/ 	.byte	0x00, 0xf4, 0x21, 0x00


	//----- nvinfo : EIATTR_KPARAM_INFO
	.align		4
.L_11:
        /*0028*/ 	.byte	0x04, 0x17
        /*002a*/ 	.short	(.L_13 - .L_12)
.L_12:
        /*002c*/ 	.word	0x00000000
        /*0030*/ 	.short	0x000b
        /*0032*/ 	.short	0x0038
        /*0034*/ 	.byte	0x00, 0xf0, 0x11, 0x00


	//----- nvinfo : EIATTR_KPARAM_INFO
	.align		4
.L_13:
        /*0038*/ 	.byte	0x04, 0x17
        /*003a*/ 	.short	(.L_15 - .L_14)
.L_14:
        /*003c*/ 	.word	0x00000000
        /*0040*/ 	.short	0x000a
        /*0042*/ 	.short	0x0034
        /*0044*/ 	.byte	0x00, 0xf0, 0x11, 0x00


	//----- nvinfo : EIATTR_KPARAM_INFO
	.align		4
.L_15:
        /*0048*/ 	.byte	0x04, 0x17
        /*004a*/ 	.short	(.L_17 - .L_16)
.L_16:
        /*004c*/ 	.word	0x00000000
        /*0050*/ 	.short	0x0009
        /*0052*/ 	.short	0x0030
        /*0054*/ 	.byte	0x00, 0xf0, 0x11, 0x00


	//----- nvinfo : EIATTR_KPARAM_INFO
	.align		4
.L_17:
        /*0058*/ 	.byte	0x04, 0x17
        /*005a*/ 	.short	(.L_19 - .L_18)
.L_18:
        /*005c*/ 	.word	0x00000000
        /*0060*/ 	.short	0x0008
        /*0062*/ 	.short	0x002c
        /*0064*/ 	.byte	0x00, 0xf0, 0x11, 0x00


	//----- nvinfo : EIATTR_KPARAM_INFO
	.align		4
.L_19:
        /*0068*/ 	.byte	0x04, 0x17
        /*006a*/ 	.short	(.L_21 - .L_20)
.L_20:
        /*006c*/ 	.word	0x00000000
        /*0070*/ 	.short	0x0007
        /*0072*/ 	.short	0x0028
        /*0074*/ 	.byte	0x00, 0xf0, 0x11, 0x00


	//----- nvinfo : EIATTR_KPARAM_INFO
	.align		4
.L_21:
        /*0078*/ 	.byte	0x04, 0x17
        /*007a*/ 	.short	(.L_23 - .L_22)
.L_22:
        /*007c*/ 	.word	0x00000000
        /*0080*/ 	.short	0x0006
        /*0082*/ 	.short	0x0024
        /*0084*/ 	.byte	0x00, 0xf0, 0x11, 0x00


	//----- nvinfo : EIATTR_KPARAM_INFO
	.align		4
.L_23:
        /*0088*/ 	.byte	0x04, 0x17
        /*008a*/ 	.short	(.L_25 - .L_24)
.L_24:
        /*008c*/ 	.word	0x00000000
        /*0090*/ 	.short	0x0005
        /*0092*/ 	.short	0x0020
        /*0094*/ 	.byte	0x00, 0xf0, 0x11, 0x00


	//----- nvinfo : EIATTR_KPARAM_INFO
	.align		4
.L_25:
        /*0098*/ 	.byte	0x04, 0x17
        /*009a*/ 	.short	(.L_27 - .L_26)
.L_26:
        /*009c*/ 	.word	0x00000000
        /*00a0*/ 	.short	0x0004
        /*00a2*/ 	.short	0x001c
        /*00a4*/ 	.byte	0x00, 0xf0, 0x11, 0x00


	//----- nvinfo : EIATTR_KPARAM_INFO
	.align		4
.L_27:
        /*00a8*/ 	.byte	0x04, 0x17
        /*00aa*/ 	.short	(.L_29 - .L_28)
.L_28:
        /*00ac*/ 	.word	0x00000000
        /*00b0*/ 	.short	0x0003
        /*00b2*/ 	.short	0x0018
        /*00b4*/ 	.byte	0x00, 0xf0, 0x11, 0x00


	//----- nvinfo : EIATTR_KPARAM_INFO
	.align		4
.L_29:
        /*00b8*/ 	.byte	0x04, 0x17
        /*00ba*/ 	.short	(.L_31 - .L_30)
.L_30:
        /*00bc*/ 	.word	0x00000000
        /*00c0*/ 	.short	0x0002
        /*00c2*/ 	.short	0x0010
        /*00c4*/ 	.byte	0x00, 0xf4, 0x21, 0x00


	//----- nvinfo : EIATTR_KPARAM_INFO
	.align		4
.L_31:
        /*00c8*/ 	.byte	0x04, 0x17
        /*00ca*/ 	.short	(.L_33 - .L_32)
.L_32:
        /*00cc*/ 	.word	0x00000000
        /*00d0*/ 	.short	0x0001
        /*00d2*/ 	.short	0x0008
        /*00d4*/ 	.byte	0x00, 0xf4, 0x21, 0x00


	//----- nvinfo : EIATTR_KPARAM_INFO
	.align		4
.L_33:
        /*00d8*/ 	.byte	0x04, 0x17
        /*00da*/ 	.short	(.L_35 - .L_34)
.L_34:
        /*00dc*/ 	.word	0x00000000
        /*00e0*/ 	.short	0x0000
        /*00e2*/ 	.short	0x0000
        /*00e4*/ 	.byte	0x00, 0xf4, 0x21, 0x00


	//----- nvinfo : EIATTR_SPARSE_MMA_MASK
	.align		4
.L_35:
        /*00e8*/ 	.byte	0x03, 0x50
        /*00ea*/ 	.short	0x0000


	//----- nvinfo : EIATTR_MAXREG_COUNT
	.align		4
        /*00ec*/ 	.byte	0x03, 0x1b
        /*00ee*/ 	.short	0x00ff


	//----- nvinfo : EIATTR_NUM_BARRIERS
	.align		4
        /*00f0*/ 	.byte	0x02, 0x4c
        /*00f2*/ 	.byte	0x01
	.zero		1


	//----- nvinfo : EIATTR_ANNOTATIONS
	.align		4
        /*00f4*/ 	.byte	0x04, 0x55
        /*00f6*/ 	.short	(.L_37 - .L_36)


	//   ....[0]....
.L_36:
        /*00f8*/ 	.word	0x00000001
        /*00fc*/ 	.byte	0xb0, 0x05, 0x00, 0x00, 0x01, 0x00, 0x00, 0x00, 0xd0, 0x1a, 0x00, 0x00, 0x01, 0x00, 0x00, 0x00
        /* <DEDUP_REMOVED lines=212> */
        /*0e4c*/ 	.byte	0x50, 0x8a, 0x00, 0x00


	//----- nvinfo : EIATTR_VRC_CTA_INIT_COUNT
	.align		4
.L_37:
        /*0e50*/ 	.byte	0x02, 0x4a
	.zero		1
	.zero		1


	//----- nvinfo : EIATTR_EXIT_INSTR_OFFSETS
	.align		4
        /*0e54*/ 	.byte	0x04, 0x1c
        /*0e56*/ 	.short	(.L_39 - .L_38)


	//   ....[0]....
.L_38:
        /*0e58*/ 	.word	0x0000b010


	//   ....[1]....
        /*0e5c*/ 	.word	0x0000b030


	//----- nvinfo : EIATTR_REQNTID
	.align		4
.L_39:
        /*0e60*/ 	.byte	0x04, 0x10
        /*0e62*/ 	.short	(.L_41 - .L_40)
.L_40:
        /*0e64*/ 	.word	0x00000040
        /*0e68*/ 	.word	0x00000001
        /*0e6c*/ 	.word	0x00000001


	//----- nvinfo : EIATTR_CBANK_PARAM_SIZE
	.align		4
.L_41:
        /*0e70*/ 	.byte	0x03, 0x19
        /*0e72*/ 	.short	0x0050


	//----- nvinfo : EIATTR_PARAM_CBANK
	.align		4
        /*0e74*/ 	.byte	0x04, 0x0a
        /*0e76*/ 	.short	(.L_43 - .L_42)
	.align		4
.L_42:
        /*0e78*/ 	.word	index@(.nv.constant0.matmul_kernel)
        /*0e7c*/ 	.short	0x0380
        /*0e7e*/ 	.short	0x0050


	//----- nvinfo : EIATTR_SW_WAR
	.align		4
.L_43:
        /*0e80*/ 	.byte	0x04, 0x36
        /*0e82*/ 	.short	(.L_45 - .L_44)
.L_44:
        /*0e84*/ 	.word	0x00000008
.L_45:


//--------------------- .nv.compat                --------------------------
	.section	.nv.compat,"",@"SHT_CUDA_COMPAT_INFO"
	.align	4
        /*0000*/ 	.byte	0x02, 0x02, 0x02, 0x00, 0x02, 0x05, 0x05, 0x00, 0x02, 0x03, 0x00, 0x00, 0x02, 0x06, 0x01, 0x00


//--------------------- .nv.callgraph             --------------------------
	.section	.nv.callgraph,"",@"SHT_CUDA_CALLGRAPH"
	.align	4
	.sectionentsize	8
	.align		4
        /*0000*/ 	.word	0x00000000
	.align		4
        /*0004*/ 	.word	0xffffffff
	.align		4
        /*0008*/ 	.word	0x00000000
	.align		4
        /*000c*/ 	.word	0xfffffffe
	.align		4
        /*0010*/ 	.word	0x00000000
	.align		4
        /*0014*/ 	.word	0xfffffffd
	.align		4
        /*0018*/ 	.word	0x00000000
	.align		4
        /*001c*/ 	.word	0xfffffffc


//--------------------- .text.matmul_kernel       --------------------------
	.section	.text.matmul_kernel,"ax",@progbits
	.align	128
        .global         matmul_kernel
        .type           matmul_kernel,@function
        .size           matmul_kernel,(.L_x_4 - matmul_kernel)
        .other          matmul_kernel,@"STO_CUDA_ENTRY STV_DEFAULT"
matmul_kernel:
.text.matmul_kernel:
[----:B------:R-:W0:Y:S08]  /*0000*/  LDC R1, c[0x0][0x37c] ;  /* 0x0000df00ff017b82 */ /* 0x000e300000000800 */
[----:B------:R-:W1:Y:S01]  /*0010*/  LDC.64 R2, c[0x0][0x398] ;  /* 0x0000e600ff027b82 */ /* 0x000e620000000a00 */
[----:B------:R-:W2:Y:S01]  /*0020*/  S2R R7, SR_CTAID.X ;  /* 0x0000000000077919 */ /* 0x000ea20000002500 */
[----:B------:R-:W3:Y:S01]  /*0030*/  LDCU UR6, c[0x0][0x3a0] ;  /* 0x00007400ff0677ac */ /* 0x000ee20008000800 */
[----:B0-----:R-:W-:Y:S01]  /*0040*/  VIADD R1, R1, 0xfffffca8 ;  /* 0xfffffca801017836 */ /* 0x001fe20000000000 */
[----:B------:R-:W0:Y:S01]  /*0050*/  S2R R32, SR_TID.X ;  /* 0x0000000000207919 */ /* 0x000e220000002100 */
[----:B------:R-:W4:Y:S01]  /*0060*/  LDCU UR4, c[0x0][0x3a0] ;  /* 0x00007400ff0477ac */ /* 0x000f220008000800 */
[----:B------:R-:W0:Y:S01]  /*0070*/  LDCU.64 UR10, c[0x0][0x358] ;  /* 0x00006b00ff0a77ac */ /* 0x000e220008000a00 */
[----:B---3--:R-:W-:Y:S01]  /*0080*/  UIADD3 UR6, UPT, UPT, UR6, 0x1f, URZ ;  /* 0x0000001f06067890 */ /* 0x008fe2000fffe0ff */
[----:B-1----:R-:W-:-:S03]  /*0090*/  VIADD R0, R3, 0xf ;  /* 0x0000000f03007836 */ /* 0x002fc60000000000 */
[----:B------:R-:W-:Y:S02]  /*00a0*/  UISETP.GT.AND UP0, UPT, UR6, 0x1f, UPT ;  /* 0x0000001f0600788c */ /* 0x000fe4000bf04270 */
[----:B------:R-:W-:-:S04]  /*00b0*/  SHF.R.S32.HI R5, RZ, 0x1f, R0 ;  /* 0x0000001fff057819 */ /* 0x000fc80000011400 */
[----:B------:R-:W-:Y:S02]  /*00c0*/  LEA.HI R5, R5, R0, RZ, 0x4 ;  /* 0x0000000005057211 */ /* 0x000fe400078f20ff */
[----:B--2---:R-:W-:Y:S02]  /*00d0*/  IABS R10, R7 ;  /* 0x00000007000a7213 */ /* 0x004fe40000000000 */
[----:B------:R-:W-:Y:S02]  /*00e0*/  SHF.R.S32.HI R5, RZ, 0x4, R5 ;  /* 0x00000004ff057819 */ /* 0x000fe40000011405 */
[----:B0-----:R-:W-:-:S03]  /*00f0*/  LOP3.LUT R167, R32, 0x3f, RZ, 0xc0, !PT ;  /* 0x0000003f20a77812 */ /* 0x001fc600078ec0ff */
[----:B------:R-:W-:-:S05]  /*0100*/  IMAD.SHL.U32 R6, R5, 0x8, RZ ;  /* 0x0000000805067824 */ /* 0x000fca00078e00ff */
[-C--:B------:R-:W-:Y:S02]  /*0110*/  IABS R9, R6.reuse ;  /* 0x0000000600097213 */ /* 0x080fe40000000000 */
[----:B------:R-:W-:Y:S02]  /*0120*/  IABS R12, R6 ;  /* 0x00000006000c7213 */ /* 0x000fe40000000000 */
[----:B------:R-:W0:Y:S08]  /*0130*/  I2F.RP R0, R9 ;  /* 0x0000000900007306 */ /* 0x000e300000209400 */
[----:B0-----:R-:W0:Y:S02]  /*0140*/  MUFU.RCP R0, R0 ;  /* 0x0000000000007308 */ /* 0x001e240000001000 */
[----:B0-----:R-:W-:-:S02]  /*0150*/  VIADD R4, R0, 0xffffffe ;  /* 0x0ffffffe00047836 */ /* 0x001fc40000000000 */
[----:B------:R-:W-:-:S04]  /*0160*/  IMAD.MOV R0, RZ, RZ, -R12 ;  /* 0x000000ffff007224 */ /* 0x000fc800078e0a0c */
[----:B------:R0:W1:Y:S02]  /*0170*/  F2I.FTZ.U32.TRUNC.NTZ R5, R4 ;  /* 0x0000000400057305 */ /* 0x000064000021f000 */
[----:B0-----:R-:W-:Y:S02]  /*0180*/  IMAD.MOV.U32 R4, RZ, RZ, RZ ;  /* 0x000000ffff047224 */ /* 0x001fe400078e00ff */
[----:B-1----:R-:W-:-:S04]  /*0190*/  IMAD.MOV R8, RZ, RZ, -R5 ;  /* 0x000000ffff087224 */ /* 0x002fc800078e0a05 */
[----:B------:R-:W-:Y:S02]  /*01a0*/  IMAD R11, R8, R9, RZ ;  /* 0x00000009080b7224 */ /* 0x000fe400078e02ff */
[----:B------:R-:W-:Y:S02]  /*01b0*/  IMAD.MOV.U32 R8, RZ, RZ, R10 ;  /* 0x000000ffff087224 */ /* 0x000fe400078e000a */
[----:B------:R-:W-:-:S06]  /*01c0*/  IMAD.HI.U32 R5, R5, R11, R4 ;  /* 0x0000000b05057227 */ /* 0x000fcc00078e0004 */
[----:B------:R-:W-:-:S04]  /*01d0*/  IMAD.HI.U32 R5, R5, R8, RZ ;  /* 0x0000000805057227 */ /* 0x000fc800078e00ff */
[----:B------:R-:W-:-:S05]  /*01e0*/  IMAD R0, R5, R0, R8 ;  /* 0x0000000005007224 */ /* 0x000fca00078e0208 */
[----:B------:R-:W-:-:S13]  /*01f0*/  ISETP.GT.U32.AND P1, PT, R9, R0, PT ;  /* 0x000000000900720c */ /* 0x000fda0003f24070 */
[----:B------:R-:W-:Y:S02]  /*0200*/  @!P1 IMAD.IADD R0, R0, 0x1, -R9 ;  /* 0x0000000100009824 */ /* 0x000fe400078e0a09 */
[----:B------:R-:W-:Y:S01]  /*0210*/  @!P1 VIADD R5, R5, 0x1 ;  /* 0x0000000105059836 */ /* 0x000fe20000000000 */
[----:B------:R-:W-:Y:S02]  /*0220*/  ISETP.NE.AND P1, PT, R6, RZ, PT ;  /* 0x000000ff0600720c */ /* 0x000fe40003f25270 */
[----:B------:R-:W-:Y:S02]  /*0230*/  ISETP.GE.U32.AND P0, PT, R0, R9, PT ;  /* 0x000000090000720c */ /* 0x000fe40003f06070 */
[----:B------:R-:W-:-:S04]  /*0240*/  LOP3.LUT R0, R7, R6, RZ, 0x3c, !PT ;  /* 0x0000000607007212 */ /* 0x000fc800078e3cff */
[----:B------:R-:W-:Y:S01]  /*0250*/  ISETP.GE.AND P2, PT, R0, RZ, PT ;  /* 0x000000ff0000720c */ /* 0x000fe20003f46270 */
[----:B------:R-:W-:-:S06]  /*0260*/  VIADD R0, R2, 0xff ;  /* 0x000000ff02007836 */ /* 0x000fcc0000000000 */
[----:B------:R-:W-:-:S04]  /*0270*/  @P0 VIADD R5, R5, 0x1 ;  /* 0x0000000105050836 */ /* 0x000fc80000000000 */
[----:B------:R-:W-:Y:S01]  /*0280*/  IMAD.MOV.U32 R4, RZ, RZ, R5 ;  /* 0x000000ffff047224 */ /* 0x000fe200078e0005 */
[----:B------:R-:W-:-:S03]  /*0290*/  SHF.R.S32.HI R5, RZ, 0x1f, R0 ;  /* 0x0000001fff057819 */ /* 0x000fc60000011400 */
[----:B------:R-:W-:Y:S01]  /*02a0*/  @!P2 IMAD.MOV R4, RZ, RZ, -R4 ;  /* 0x000000ffff04a224 */ /* 0x000fe200078e0a04 */
[----:B------:R-:W-:Y:S02]  /*02b0*/  @!P1 LOP3.LUT R4, RZ, R6, RZ, 0x33, !PT ;  /* 0x00000006ff049212 */ /* 0x000fe400078e33ff */
[----:B------:R-:W-:-:S03]  /*02c0*/  LEA.HI R5, R5, R0, RZ, 0x8 ;  /* 0x0000000005057211 */ /* 0x000fc600078f40ff */
[----:B------:R-:W-:Y:S02]  /*02d0*/  IMAD.SHL.U32 R8, R4, 0x8, RZ ;  /* 0x0000000804087824 */ /* 0x000fe400078e00ff */
[----:B------:R-:W-:-:S03]  /*02e0*/  IMAD.MOV R4, RZ, RZ, -R4 ;  /* 0x000000ffff047224 */ /* 0x000fc600078e0a04 */
[----:B------:R-:W-:Y:S01]  /*02f0*/  LEA.HI.SX32 R5, R5, -R8, 0x18 ;  /* 0x8000000805057211 */ /* 0x000fe200078fc2ff */
[----:B------:R-:W-:-:S03]  /*0300*/  IMAD R6, R6, R4, R7 ;  /* 0x0000000406067224 */ /* 0x000fc600078e0207 */
[----:B------:R-:W-:Y:S02]  /*0310*/  VIMNMX R13, PT, PT, R5, 0x8, PT ;  /* 0x00000008050d7848 */ /* 0x000fe40003fe0100 */
[----:B------:R-:W-:Y:S02]  /*0320*/  IABS R11, R6 ;  /* 0x00000006000b7213 */ /* 0x000fe40000000000 */
[----:B------:R-:W-:-:S04]  /*0330*/  IABS R9, R13 ;  /* 0x0000000d00097213 */ /* 0x000fc80000000000 */
[----:B------:R-:W0:Y:S08]  /*0340*/  I2F.RP R0, R9 ;  /* 0x0000000900007306 */ /* 0x000e300000209400 */
[----:B0-----:R-:W0:Y:S02]  /*0350*/  MUFU.RCP R0, R0 ;  /* 0x0000000000007308 */ /* 0x001e240000001000 */
[----:B0-----:R-:W-:-:S06]  /*0360*/  VIADD R5, R0, 0xffffffe ;  /* 0x0ffffffe00057836 */ /* 0x001fcc0000000000 */
[----:B------:R-:W0:Y:S02]  /*0370*/  F2I.FTZ.U32.TRUNC.NTZ R5, R5 ;  /* 0x0000000500057305 */ /* 0x000e24000021f000 */
[----:B0-----:R-:W-:-:S04]  /*0380*/  IMAD.MOV R10, RZ, RZ, -R5 ;  /* 0x000000ffff0a7224 */ /* 0x001fc800078e0a05 */
[----:B------:R-:W-:Y:S01]  /*0390*/  IMAD.MOV.U32 R4, RZ, RZ, R10 ;  /* 0x000000ffff047224 */ /* 0x000fe200078e000a */
[----:B------:R-:W-:-:S03]  /*03a0*/  IABS R10, R13 ;  /* 0x0000000d000a7213 */ /* 0x000fc60000000000 */
[----:B------:R-:W-:Y:S02]  /*03b0*/  IMAD R7, R4, R9, RZ ;  /* 0x0000000904077224 */ /* 0x000fe400078e02ff */
[----:B------:R-:W-:Y:S02]  /*03c0*/  IMAD.MOV.U32 R4, RZ, RZ, RZ ;  /* 0x000000ffff047224 */ /* 0x000fe400078e00ff */
[----:B------:R-:W-:Y:S02]  /*03d0*/  IMAD.MOV R0, RZ, RZ, -R10 ;  /* 0x000000ffff007224 */ /* 0x000fe400078e0a0a */
[----:B------:R-:W-:-:S04]  /*03e0*/  IMAD.HI.U32 R4, R5, R7, R4 ;  /* 0x0000000705047227 */ /* 0x000fc800078e0004 */
[----:B----4-:R-:W-:Y:S02]  /*03f0*/  IMAD.U32 R5, RZ, RZ, UR4 ;  /* 0x00000004ff057e24 */ /* 0x010fe4000f8e00ff */
[----:B------:R-:W-:-:S04]  /*0400*/  IMAD.HI.U32 R4, R4, R11, RZ ;  /* 0x0000000b04047227 */ /* 0x000fc800078e00ff */
[----:B------:R-:W-:Y:S01]  /*0410*/  IMAD R0, R4, R0, R11 ;  /* 0x0000000004007224 */ /* 0x000fe200078e020b */
[----:B------:R-:W-:-:S04]  /*0420*/  LOP3.LUT R11, R32, 0x20, RZ, 0xc0, !PT ;  /* 0x00000020200b7812 */ /* 0x000fc800078ec0ff */
[----:B------:R-:W-:-:S13]  /*0430*/  ISETP.GT.U32.AND P1, PT, R9, R0, PT ;  /* 0x000000000900720c */ /* 0x000fda0003f24070 */
[----:B------:R-:W-:Y:S02]  /*0440*/  @!P1 IMAD.IADD R0, R0, 0x1, -R9 ;  /* 0x0000000100009824 */ /* 0x000fe400078e0a09 */
[----:B------:R-:W-:Y:S01]  /*0450*/  @!P1 VIADD R4, R4, 0x1 ;  /* 0x0000000104049836 */ /* 0x000fe20000000000 */
[----:B------:R-:W-:Y:S02]  /*0460*/  ISETP.NE.AND P1, PT, R13, RZ, PT ;  /* 0x000000ff0d00720c */ /* 0x000fe40003f25270 */
[----:B------:R-:W-:Y:S02]  /*0470*/  ISETP.GE.U32.AND P0, PT, R0, R9, PT ;  /* 0x000000090000720c */ /* 0x000fe40003f06070 */
[----:B------:R-:W-:-:S04]  /*0480*/  LOP3.LUT R0, R6, R13, RZ, 0x3c, !PT ;  /* 0x0000000d06007212 */ /* 0x000fc800078e3cff */
[----:B------:R-:W-:-:S07]  /*0490*/  ISETP.GE.AND P2, PT, R0, RZ, PT ;  /* 0x000000ff0000720c */ /* 0x000fce0003f46270 */
[----:B------:R-:W-:-:S06]  /*04a0*/  @P0 VIADD R4, R4, 0x1 ;  /* 0x0000000104040836 */ /* 0x000fcc0000000000 */
[----:B------:R-:W-:Y:S01]  /*04b0*/  @!P2 IMAD.MOV R4, RZ, RZ, -R4 ;  /* 0x000000ffff04a224 */ /* 0x000fe200078e0a04 */
[----:B------:R-:W-:-:S05]  /*04c0*/  @!P1 LOP3.LUT R4, RZ, R13, RZ, 0x33, !PT ;  /* 0x0000000dff049212 */ /* 0x000fca00078e33ff */
[----:B------:R-:W-:Y:S02]  /*04d0*/  IMAD.MOV R0, RZ, RZ, -R4 ;  /* 0x000000ffff007224 */ /* 0x000fe400078e0a04 */
[----:B------:R-:W-:Y:S02]  /*04e0*/  IMAD.SHL.U32 R168, R4, 0x10, RZ ;  /* 0x0000001004a87824 */ /* 0x000fe400078e00ff */
[----:B------:R-:W-:-:S04]  /*04f0*/  IMAD R0, R13, R0, R6 ;  /* 0x000000000d007224 */ /* 0x000fc800078e0206 */
[----:B------:R-:W-:-:S04]  /*0500*/  IMAD.IADD R0, R8, 0x1, R0 ;  /* 0x0000000108007824 */ /* 0x000fc800078e0200 */
[----:B------:R-:W-:-:S04]  /*0510*/  IMAD R167, R0, 0x100, R167 ;  /* 0x0000010000a77824 */ /* 0x000fc800078e02a7 */
[C---:B------:R-:W-:Y:S02]  /*0520*/  VIADD R173, R167.reuse, 0x40 ;  /* 0x00000040a7ad7836 */ /* 0x040fe40000000000 */
[C---:B------:R-:W-:Y:S02]  /*0530*/  VIADD R174, R167.reuse, 0x80 ;  /* 0x00000080a7ae7836 */ /* 0x040fe40000000000 */
[----:B------:R-:W-:Y:S01]  /*0540*/  VIADD R177, R167, 0xc0 ;  /* 0x000000c0a7b17836 */ /* 0x000fe20000000000 */
[----:B------:R-:W-:Y:S06]  /*0550*/  BRA.U UP0, `(.L_x_0) ;  /* 0x00000001008c7547 */ /* 0x000fec000b800000 */
[----:B------:R-:W-:Y:S01]  /*0560*/  IMAD.SHL.U32 R0, R32, 0x10, RZ ;  /* 0x0000001020007824 */ /* 0x000fe200078e00ff */
[----:B------:R-:W-:Y:S02]  /*0570*/  CS2R R80, SRZ ;  /* 0x0000000000507805 */ /* 0x000fe4000001ff00 */
[----:B------:R-:W-:Y:S02]  /*0580*/  CS2R R82, SRZ ;  /* 0x0000000000527805 */ /* 0x000fe4000001ff00 */
[----:B------:R-:W-:Y:S02]  /*0590*/  CS2R R108, SRZ ;  /* 0x00000000006c7805 */ /* 0x000fe4000001ff00 */
[----:B------:R-:W-:Y:S01]  /*05a0*/  CS2R R110, SRZ ;  /* 0x00000000006e7805 */ /* 0x000fe2000001ff00 */
[----:B------:R0:W-:Y:S01]  /*05b0*/  STL [R1+0x350], R0 ;  /* 0x0003500001007387 */ /* 0x0001e20000100800 */
[----:B------:R-:W-:Y:S02]  /*05c0*/  CS2R R88, SRZ ;  /* 0x0000000000587805 */ /* 0x000fe4000001ff00 */
[----:B------:R-:W-:-:S02]  /*05d0*/  CS2R R90, SRZ ;  /* 0x00000000005a7805 */ /* 0x000fc4000001ff00 */
[----:B------:R-:W-:Y:S02]  /*05e0*/  CS2R R52, SRZ ;  /* 0x0000000000347805 */ /* 0x000fe4000001ff00 */
[----:B------:R-:W-:Y:S02]  /*05f0*/  CS2R R54, SRZ ;  /* 0x0000000000367805 */ /* 0x000fe4000001ff00 */
[----:B------:R-:W-:Y:S02]  /*0600*/  CS2R R48, SRZ ;  /* 0x0000000000307805 */ /* 0x000fe4000001ff00 */
[----:B------:R-:W-:Y:S02]  /*0610*/  CS2R R50, SRZ ;  /* 0x0000000000327805 */ /* 0x000fe4000001ff00 */
        /* <DEDUP_REMOVED lines=21> */
[----:B------:R-:W-:Y:S01]  /*0770*/  CS2R R58, SRZ ;  /* 0x00000000003a7805 */ /* 0x000fe2000001ff00 */
[----:B0-----:R-:W-:Y:S06]  /*0780*/  BRA `(.L_x_1) ;  /* 0x0000008000b07947 */ /* 0x001fec0003800000 */
.L_x_0:
[----:B------:R-:W-:Y:S01]  /*0790*/  IABS R23, R2 ;  /* 0x0000000200177213 */ /* 0x000fe20000000000 */
[----:B------:R-:W0:Y:S01]  /*07a0*/  LDCU UR5, c[0x0][0x3b0] ;  /* 0x00007600ff0577ac */ /* 0x000e220008000800 */
[----:B------:R-:W-:Y:S02]  /*07b0*/  IABS R17, R3 ;  /* 0x0000000300117213 */ /* 0x000fe40000000000 */
[----:B------:R-:W-:Y:S01]  /*07c0*/  CS2R R80, SRZ ;  /* 0x0000000000507805 */ /* 0x000fe2000001ff00 */
[----:B------:R-:W1:Y:S01]  /*07d0*/  I2F.RP R4, R23 ;  /* 0x0000001700047306 */ /* 0x000e620000209400 */
[----:B------:R-:W-:Y:S01]  /*07e0*/  IABS R12, R177 ;  /* 0x000000b1000c7213 */ /* 0x000fe20000000000 */
[----:B------:R-:W2:Y:S01]  /*07f0*/  LDCU.64 UR12, c[0x0][0x388] ;  /* 0x00007100ff0c77ac */ /* 0x000ea20008000a00 */
[----:B------:R-:W-:Y:S02]  /*0800*/  IABS R14, R174 ;  /* 0x000000ae000e7213 */ /* 0x000fe40000000000 */
[----:B------:R-:W-:-:S02]  /*0810*/  CS2R R82, SRZ ;  /* 0x0000000000527805 */ /* 0x000fc4000001ff00 */
[----:B------:R-:W-:Y:S01]  /*0820*/  IABS R16, R173 ;  /* 0x000000ad00107213 */ /* 0x000fe20000000000 */
[----:B------:R-:W3:Y:S01]  /*0830*/  LDCU UR8, c[0x0][0x3a8] ;  /* 0x00007500ff0877ac */ /* 0x000ee20008000800 */
[----:B------:R-:W-:Y:S01]  /*0840*/  IABS R18, R167 ;  /* 0x000000a700127213 */ /* 0x000fe20000000000 */
[----:B------:R-:W4:Y:S01]  /*0850*/  I2F.RP R0, R17 ;  /* 0x0000001100007306 */ /* 0x000f220000209400 */
[----:B------:R-:W-:Y:S01]  /*0860*/  LEA.HI R24, R11, R168, RZ, 0x1b ;  /* 0x000000a80b187211 */ /* 0x000fe200078fd8ff */
[----:B------:R-:W5:Y:S01]  /*0870*/  LDCU UR28, c[0x0][0x3a4] ;  /* 0x00007480ff1c77ac */ /* 0x000f620008000800 */
[----:B------:R-:W-:Y:S02]  /*0880*/  ISETP.NE.AND P5, PT, R2, RZ, PT ;  /* 0x000000ff0200720c */ /* 0x000fe40003fa5270 */
[----:B------:R-:W-:Y:S02]  /*0890*/  CS2R R108, SRZ ;  /* 0x00000000006c7805 */ /* 0x000fe4000001ff00 */
[----:B------:R-:W-:Y:S01]  /*08a0*/  IABS R21, R24 ;  /* 0x0000001800157213 */ /* 0x000fe20000000000 */
[C---:B------:R-:W-:Y:S01]  /*08b0*/  VIADD R27, R24.reuse, 0xa ;  /* 0x0000000a181b7836 */ /* 0x040fe20000000000 */
[----:B------:R-:W-:Y:S01]  /*08c0*/  USHF.R.S32.HI UR7, URZ, 0x1f, UR6 ;  /* 0x0000001fff077899 */ /* 0x000fe20008011406 */
[----:B-1----:R-:W1:Y:S01]  /*08d0*/  MUFU.RCP R4, R4 ;  /* 0x0000000400047308 */ /* 0x002e620000001000 */
[C---:B------:R-:W-:Y:S01]  /*08e0*/  VIADD R25, R24.reuse, 0xe ;  /* 0x0000000e18197836 */ /* 0x040fe20000000000 */
[----:B------:R-:W0:Y:S01]  /*08f0*/  LDCU UR29, c[0x0][0x3ac] ;  /* 0x00007580ff1d77ac */ /* 0x000e220008000800 */
[----:B------:R-:W-:Y:S01]  /*0900*/  VIADD R26, R24, 0xc ;  /* 0x0000000c181a7836 */ /* 0x000fe20000000000 */
[----:B------:R-:W-:Y:S01]  /*0910*/  LOP3.LUT R171, R32, 0x1f, RZ, 0xc0, !PT ;  /* 0x0000001f20ab7812 */ /* 0x000fe200078ec0ff */
[C---:B------:R-:W-:Y:S01]  /*0920*/  VIADD R28, R24.reuse, 0x8 ;  /* 0x00000008181c7836 */ /* 0x040fe20000000000 */
[----:B------:R-:W-:Y:S01]  /*0930*/  ULEA.HI UR6, UR7, UR6, URZ, 0x5 ;  /* 0x0000000607067291 */ /* 0x000fe2000f8f28ff */
[C---:B------:R-:W-:Y:S01]  /*0940*/  VIADD R29, R24.reuse, 0x6 ;  /* 0x00000006181d7836 */ /* 0x040fe20000000000 */
[----:B----4-:R-:W4:Y:S01]  /*0950*/  MUFU.RCP R0, R0 ;  /* 0x0000000000007308 */ /* 0x010f220000001000 */
[----:B------:R-:W-:Y:S01]  /*0960*/  IABS R11, R26 ;  /* 0x0000001a000b7213 */ /* 0x000fe20000000000 */
[C---:B------:R-:W-:Y:S01]  /*0970*/  VIADD R30, R24.reuse, 0x4 ;  /* 0x00000004181e7836 */ /* 0x040fe20000000000 */
[----:B---3--:R-:W-:Y:S01]  /*0980*/  UIMAD UR38, UR8, 0x1f, URZ ;  /* 0x0000001f082678a4 */ /* 0x008fe2000f8e02ff */
[----:B------:R-:W-:Y:S01]  /*0990*/  VIADD R31, R24, 0x2 ;  /* 0x00000002181f7836 */ /* 0x000fe20000000000 */
[----:B------:R-:W-:Y:S01]  /*09a0*/  UIMAD UR35, UR8, 0x1e, URZ ;  /* 0x0000001e082378a4 */ /* 0x000fe2000f8e02ff */
[----:B------:R-:W-:-:S02]  /*09b0*/  CS2R R110, SRZ ;  /* 0x00000000006e7805 */ /* 0x000fc4000001ff00 */
[----:B------:R-:W-:Y:S01]  /*09c0*/  IABS R19, R30 ;  /* 0x0000001e00137213 */ /* 0x000fe20000000000 */
[----:B------:R-:W-:Y:S01]  /*09d0*/  USHF.R.S32.HI UR61, URZ, 0x1f, UR38 ;  /* 0x0000001fff3d7899 */ /* 0x000fe20008011426 */
[----:B-1----:R-:W-:Y:S01]  /*09e0*/  VIADD R8, R4, 0xffffffe ;  /* 0x0ffffffe04087836 */ /* 0x002fe20000000000 */
[----:B------:R-:W-:Y:S01]  /*09f0*/  IABS R20, R31 ;  /* 0x0000001f00147213 */ /* 0x000fe20000000000 */
[----:B------:R-:W-:Y:S01]  /*0a00*/  USHF.R.S32.HI UR60, URZ, 0x1f, UR35 ;  /* 0x0000001fff3c7899 */ /* 0x000fe20008011423 */
[----:B0-----:R-:W-:Y:S01]  /*0a10*/  IMAD R164, R171, UR29, RZ ;  /* 0x0000001daba47c24 */ /* 0x001fe2000f8e02ff */
[----:B------:R0:W1:Y:S01]  /*0a20*/  F2I.FTZ.U32.TRUNC.NTZ R9, R8 ;  /* 0x0000000800097305 */ /* 0x000062000021f000 */
[----:B------:R-:W-:Y:S01]  /*0a30*/  UIMAD UR32, UR8, 0x1d, URZ ;  /* 0x0000001d082078a4 */ /* 0x000fe2000f8e02ff */
[----:B------:R-:W-:Y:S01]  /*0a40*/  CS2R R88, SRZ ;  /* 0x0000000000587805 */ /* 0x000fe2000001ff00 */
[----:B------:R-:W-:Y:S01]  /*0a50*/  UIMAD UR30, UR8, 0x1c, URZ ;  /* 0x0000001c081e78a4 */ /* 0x000fe2000f8e02ff */
[----:B----4-:R-:W-:Y:S01]  /*0a60*/  VIADD R6, R0, 0xffffffe ;  /* 0x0ffffffe00067836 */ /* 0x010fe20000000000 */
[----:B------:R-:W-:Y:S01]  /*0a70*/  UIMAD UR48, UR8, 0x1b, URZ ;  /* 0x0000001b083078a4 */ /* 0x000fe2000f8e02ff */
[----:B------:R-:W-:Y:S01]  /*0a80*/  CS2R R90, SRZ ;  /* 0x00000000005a7805 */ /* 0x000fe2000001ff00 */
[----:B------:R-:W-:Y:S01]  /*0a90*/  UIMAD UR52, UR8, 0x1a, URZ ;  /* 0x0000001a083478a4 */ /* 0x000fe2000f8e02ff */
[----:B------:R3:W4:Y:S01]  /*0aa0*/  F2I.FTZ.U32.TRUNC.NTZ R7, R6 ;  /* 0x0000000600077305 */ /* 0x000722000021f000 */
[----:B0-----:R-:W-:Y:S01]  /*0ab0*/  IMAD.MOV.U32 R8, RZ, RZ, RZ ;  /* 0x000000ffff087224 */ /* 0x001fe200078e00ff */
[----:B------:R-:W-:Y:S01]  /*0ac0*/  UIMAD UR56, UR8, 0x19, URZ ;  /* 0x00000019083878a4 */ /* 0x000fe2000f8e02ff */
[----:B------:R-:W-:Y:S01]  /*0ad0*/  CS2R R52, SRZ ;  /* 0x0000000000347805 */ /* 0x000fe2000001ff00 */
[----:B------:R-:W-:Y:S01]  /*0ae0*/  UIMAD UR50, UR8, 0x18, URZ ;  /* 0x00000018083278a4 */ /* 0x000fe2000f8e02ff */
[----:B------:R-:W-:Y:S01]  /*0af0*/  CS2R R54, SRZ ;  /* 0x0000000000367805 */ /* 0x000fe2000001ff00 */
[----:B------:R-:W-:Y:S01]  /*0b00*/  UIMAD UR58, UR8, 0x17, URZ ;  /* 0x00000017083a78a4 */ /* 0x000fe2000f8e02ff */
[--C-:B-1----:R-:W-:Y:S01]  /*0b10*/  IMAD.MOV R10, RZ, RZ, -R9.reuse ;  /* 0x000000ffff0a7224 */ /* 0x102fe200078e0a09 */
[----:B------:R-:W-:Y:S01]  /*0b20*/  UIMAD UR54, UR8, 0x16, URZ ;  /* 0x00000016083678a4 */ /* 0x000fe2000f8e02ff */
[----:B---3--:R-:W-:Y:S01]  /*0b30*/  IMAD.MOV.U32 R6, RZ, RZ, RZ ;  /* 0x000000ffff067224 */ /* 0x008fe200078e00ff */
[----:B------:R-:W-:Y:S01]  /*0b40*/  UIMAD UR59, UR8, 0x15, URZ ;  /* 0x00000015083b78a4 */ /* 0x000fe2000f8e02ff */
[----:B------:R-:W-:Y:S01]  /*0b50*/  IMAD R13, R10, R23, RZ ;  /* 0x000000170a0d7224 */ /* 0x000fe200078e02ff */
[----:B------:R-:W-:Y:S01]  /*0b60*/  IABS R10, R25 ;  /* 0x00000019000a7213 */ /* 0x000fe20000000000 */
[----:B------:R-:W-:Y:S01]  /*0b70*/  UIMAD UR57, UR8, 0x14, URZ ;  /* 0x00000014083978a4 */ /* 0x000fe2000f8e02ff */
[----:B------:R-:W-:Y:S01]  /*0b80*/  CS2R R48, SRZ ;  /* 0x0000000000307805 */ /* 0x000fe2000001ff00 */
[----:B------:R-:W-:Y:S01]  /*0b90*/  IMAD.HI.U32 R9, R9, R13, R8 ;  /* 0x0000000d09097227 */ /* 0x000fe200078e0008 */
[----:B------:R-:W-:Y:S01]  /*0ba0*/  UIMAD UR55, UR8, 0x13, URZ ;  /* 0x00000013083778a4 */ /* 0x000fe2000f8e02ff */
[----:B------:R-:W-:Y:S01]  /*0bb0*/  CS2R R50, SRZ ;  /* 0x0000000000327805 */ /* 0x000fe2000001ff00 */
[----:B------:R-:W-:Y:S01]  /*0bc0*/  UIMAD UR53, UR8, 0x12, URZ ;  /* 0x00000012083578a4 */ /* 0x000fe2000f8e02ff */
[----:B----4-:R-:W-:Y:S01]  /*0bd0*/  IMAD.MOV R8, RZ, RZ, -R7 ;  /* 0x000000ffff087224 */ /* 0x010fe200078e0a07 */
[----:B------:R-:W-:Y:S01]  /*0be0*/  UIMAD UR51, UR8, 0x11, URZ ;  /* 0x00000011083378a4 */ /* 0x000fe2000f8e02ff */
[C---:B------:R-:W-:Y:S01]  /*0bf0*/  IMAD.HI.U32 R0, R9.reuse, R12, RZ ;  /* 0x0000000c09007227 */ /* 0x040fe200078e00ff */
[----:B------:R-:W-:Y:S01]  /*0c00*/  USHF.L.U32 UR49, UR8, 0x4, URZ ;  /* 0x0000000408317899 */ /* 0x000fe200080006ff */
[----:B------:R-:W-:Y:S01]  /*0c10*/  CS2R R104, SRZ ;  /* 0x0000000000687805 */ /* 0x000fe2000001ff00 */
[----:B------:R-:W-:Y:S01]  /*0c20*/  UIMAD UR47, UR8, 0xf, URZ ;  /* 0x0000000f082f78a4 */ /* 0x000fe2000f8e02ff */
[----:B------:R-:W-:Y:S01]  /*0c30*/  IMAD R13, R8, R17, RZ ;  /* 0x00000011080d7224 */ /* 0x000fe200078e02ff */
[----:B------:R-:W-:Y:S01]  /*0c40*/  UIMAD UR46, UR8, 0xe, URZ ;  /* 0x0000000e082e78a4 */ /* 0x000fe2000f8e02ff */
[C---:B------:R-:W-:Y:S01]  /*0c50*/  IMAD.HI.U32 R4, R9.reuse, R14, RZ ;  /* 0x0000000e09047227 */ /* 0x040fe200078e00ff */
[----:B------:R-:W-:Y:S01]  /*0c60*/  UIMAD UR45, UR8, 0xd, URZ ;  /* 0x0000000d082d78a4 */ /* 0x000fe2000f8e02ff */
[----:B------:R-:W-:Y:S01]  /*0c70*/  CS2R R106, SRZ ;  /* 0x00000000006a7805 */ /* 0x000fe2000001ff00 */
[----:B------:R-:W-:Y:S01]  /*0c80*/  UIMAD UR44, UR8, 0xc, URZ ;  /* 0x0000000c082c78a4 */ /* 0x000fe2000f8e02ff */
[C---:B------:R-:W-:Y:S01]  /*0c90*/  IMAD.HI.U32 R8, R9.reuse, R16, RZ ;  /* 0x0000001009087227 */ /* 0x040fe200078e00ff */
[----:B------:R-:W-:Y:S01]  /*0ca0*/  UIMAD UR43, UR8, 0xb, URZ ;  /* 0x0000000b082b78a4 */ /* 0x000fe2000f8e02ff */
[----:B------:R-:W-:Y:S01]  /*0cb0*/  CS2R R64, SRZ ;  /* 0x0000000000407805 */ /* 0x000fe2000001ff00 */
[----:B------:R-:W-:Y:S01]  /*0cc0*/  UIMAD UR42, UR8, 0xa, URZ ;  /* 0x0000000a082a78a4 */ /* 0x000fe2000f8e02ff */
[----:B------:R-:W-:Y:S01]  /*0cd0*/  IMAD.HI.U32 R9, R9, R18, RZ ;  /* 0x0000001209097227 */ /* 0x000fe200078e00ff */
[----:B------:R-:W-:Y:S01]  /*0ce0*/  UIMAD UR41, UR8, 0x9, URZ ;  /* 0x00000009082978a4 */ /* 0x000fe2000f8e02ff */
[----:B------:R-:W-:Y:S01]  /*0cf0*/  CS2R R66, SRZ ;  /* 0x0000000000427805 */ /* 0x000fe2000001ff00 */
[----:B------:R-:W-:Y:S01]  /*0d00*/  USHF.L.U32 UR40, UR8, 0x3, URZ ;  /* 0x0000000308287899 */ /* 0x000fe200080006ff */
[----:B------:R-:W-:Y:S01]  /*0d10*/  IMAD.MOV R0, RZ, RZ, -R0 ;  /* 0x000000ffff007224 */ /* 0x000fe200078e0a00 */
[----:B------:R-:W-:Y:S01]  /*0d20*/  UIMAD UR39, UR8, 0x7, URZ ;  /* 0x00000007082778a4 */ /* 0x000fe2000f8e02ff */
[----:B------:R-:W-:Y:S01]  /*0d30*/  IMAD.MOV R4, RZ, RZ, -R4 ;  /* 0x000000ffff047224 */ /* 0x000fe200078e0a04 */
[----:B------:R-:W-:Y:S01]  /*0d40*/  UIMAD UR37, UR8, 0x6, URZ ;  /* 0x00000006082578a4 */ /* 0x000fe2000f8e02ff */
[----:B------:R-:W-:Y:S01]  /*0d50*/  IMAD.MOV R15, RZ, RZ, -R8 ;  /* 0x000000ffff0f7224 */ /* 0x000fe200078e0a08 */
[----:B------:R-:W-:Y:S01]  /*0d60*/  UIMAD UR36, UR8, 0x5, URZ ;  /* 0x00000005082478a4 */ /* 0x000fe2000f8e02ff */
[----:B------:R-:W-:Y:S01]  /*0d70*/  IMAD.MOV R9, RZ, RZ, -R9 ;  /* 0x000000ffff097224 */ /* 0x000fe200078e0a09 */
[----:B------:R-:W-:Y:S01]  /*0d80*/  USHF.L.U32 UR34, UR8, 0x2, URZ ;  /* 0x0000000208227899 */ /* 0x000fe200080006ff */
[C---:B------:R-:W-:Y:S01]  /*0d90*/  IMAD R12, R23.reuse, R0, R12 ;  /* 0x00000000170c7224 */ /* 0x040fe200078e020c */
[----:B------:R-:W-:Y:S01]  /*0da0*/  UIMAD UR33, UR8, 0x3, URZ ;  /* 0x00000003082178a4 */ /* 0x000fe2000f8e02ff */
[C---:B------:R-:W-:Y:S01]  /*0db0*/  IMAD R14, R23.reuse, R4, R14 ;  /* 0x00000004170e7224 */ /* 0x040fe200078e020e */
[----:B------:R-:W-:Y:S01]  /*0dc0*/  USHF.L.U32 UR31, UR8, 0x1, URZ ;  /* 0x00000001081f7899 */ /* 0x000fe200080006ff */
[C---:B------:R-:W-:Y:S01]  /*0dd0*/  IMAD R15, R23.reuse, R15, R16 ;  /* 0x0000000f170f7224 */ /* 0x040fe200078e0210 */
[C---:B------:R-:W-:Y:S01]  /*0de0*/  ISETP.GT.U32.AND P0, PT, R23.reuse, R12, PT ;  /* 0x0000000c1700720c */ /* 0x040fe20003f04070 */
[C---:B------:R-:W-:Y:S01]  /*0df0*/  IMAD R16, R23.reuse, R9, R18 ;  /* 0x0000000917107224 */ /* 0x040fe200078e0212 */
[----:B------:R-:W-:Y:S01]  /*0e00*/  ISETP.GT.U32.AND P1, PT, R23, R14, PT ;  /* 0x0000000e1700720c */ /* 0x000fe20003f24070 */
[----:B------:R-:W-:Y:S01]  /*0e10*/  IMAD.HI.U32 R6, R7, R13, R6 ;  /* 0x0000000d07067227 */ /* 0x000fe200078e0006 */
[C---:B------:R-:W-:Y:S01]  /*0e20*/  ISETP.GT.U32.AND P2, PT, R23.reuse, R15, PT ;  /* 0x0000000f1700720c */ /* 0x040fe20003f44070 */
[----:B------:R-:W-:Y:S01]  /*0e30*/  USHF.R.S32.HI UR7, URZ, 0x1f, UR8 ;  /* 0x0000001fff077899 */ /* 0x000fe20008011408 */
[----:B------:R-:W-:Y:S01]  /*0e40*/  ISETP.GT.U32.AND P3, PT, R23, R16, PT ;  /* 0x000000101700720c */ /* 0x000fe20003f64070 */
[----:B------:R-:W-:Y:S01]  /*0e50*/  USHF.R.S32.HI UR8, URZ, 0x1f, UR32 ;  /* 0x0000001fff087899 */ /* 0x000fe20008011420 */
[----:B------:R-:W-:Y:S01]  /*0e60*/  IABS R13, R27 ;  /* 0x0000001b000d7213 */ /* 0x000fe20000000000 */
[----:B------:R-:W-:Y:S01]  /*0e70*/  IMAD.HI.U32 R0, R6, R10, RZ ;  /* 0x0000000a06007227 */ /* 0x000fe200078e00ff */
[----:B------:R-:W-:Y:S01]  /*0e80*/  IABS R18, R29 ;  /* 0x0000001d00127213 */ /* 0x000fe20000000000 */
[----:B------:R-:W-:Y:S01]  /*0e90*/  USHF.R.S32.HI UR76, URZ, 0x1f, UR30 ;  /* 0x0000001fff4c7899 */ /* 0x000fe2000801141e */
[----:B------:R-:W-:Y:S01]  /*0ea0*/  CS2R R68, SRZ ;  /* 0x0000000000447805 */ /* 0x000fe2000001ff00 */
[--C-:B------:R-:W-:Y:S01]  /*0eb0*/  @!P0 IMAD.IADD R12, R12, 0x1, -R23.reuse ;  /* 0x000000010c0c8824 */ /* 0x100fe200078e0a17 */
[----:B------:R-:W-:Y:S01]  /*0ec0*/  USHF.R.S32.HI UR75, URZ, 0x1f, UR48 ;  /* 0x0000001fff4b7899 */ /* 0x000fe20008011430 */
[--C-:B------:R-:W-:Y:S01]  /*0ed0*/  @!P1 IMAD.IADD R14, R14, 0x1, -R23.reuse ;  /* 0x000000010e0e9824 */ /* 0x100fe200078e0a17 */
[----:B------:R-:W-:Y:S01]  /*0ee0*/  USHF.R.S32.HI UR74, URZ, 0x1f, UR52 ;  /* 0x0000001fff4a7899 */ /* 0x000fe20008011434 */
[--C-:B------:R-:W-:Y:S01]  /*0ef0*/  @!P2 IMAD.IADD R15, R15, 0x1, -R23.reuse ;  /* 0x000000010f0fa824 */ /* 0x100fe200078e0a17 */
[C---:B------:R-:W-:Y:S01]  /*0f00*/  ISETP.GT.U32.AND P0, PT, R23.reuse, R12, PT ;  /* 0x0000000c1700720c */ /* 0x040fe20003f04070 */
[----:B------:R-:W-:Y:S01]  /*0f10*/  @!P3 IMAD.IADD R16, R16, 0x1, -R23 ;  /* 0x000000011010b824 */ /* 0x000fe200078e0a17 */
[C---:B------:R-:W-:Y:S01]  /*0f20*/  ISETP.GT.U32.AND P1, PT, R23.reuse, R14, PT ;  /* 0x0000000e1700720c */ /* 0x040fe20003f24070 */
[C---:B------:R-:W-:Y:S01]  /*0f30*/  IMAD.HI.U32 R7, R6.reuse, R13, RZ ;  /* 0x0000000d06077227 */ /* 0x040fe200078e00ff */
[C---:B------:R-:W-:Y:S01]  /*0f40*/  ISETP.GT.U32.AND P3, PT, R23.reuse, R15, PT ;  /* 0x0000000f1700720c */ /* 0x040fe20003f64070 */
[----:B------:R-:W-:Y:S01]  /*0f50*/  USHF.R.S32.HI UR73, URZ, 0x1f, UR56 ;  /* 0x0000001fff497899 */ /* 0x000fe20008011438 */
[----:B------:R-:W-:Y:S01]  /*0f60*/  ISETP.GT.U32.AND P4, PT, R23, R16, PT ;  /* 0x000000101700720c */ /* 0x000fe20003f84070 */
[----:B------:R-:W-:Y:S01]  /*0f70*/  IMAD.MOV R8, RZ, RZ, -R7 ;  /* 0x000000ffff087224 */ /* 0x000fe200078e0a07 */
[----:B------:R-:W-:Y:S01]  /*0f80*/  ISETP.GE.AND P2, PT, R177, RZ, PT ;  /* 0x000000ffb100720c */ /* 0x000fe20003f46270 */
[C---:B------:R-:W-:Y:S01]  /*0f90*/  IMAD.HI.U32 R4, R6.reuse, R11, RZ ;  /* 0x0000000b06047227 */ /* 0x040fe200078e00ff */
[----:B------:R-:W-:Y:S01]  /*0fa0*/  USHF.R.S32.HI UR72, URZ, 0x1f, UR50 ;  /* 0x0000001fff487899 */ /* 0x000fe20008011432 */
[----:B------:R-:W-:Y:S01]  /*0fb0*/  CS2R R70, SRZ ;  /* 0x0000000000467805 */ /* 0x000fe2000001ff00 */
[----:B------:R-:W-:Y:S01]  /*0fc0*/  USHF.R.S32.HI UR71, URZ, 0x1f, UR58 ;  /* 0x0000001fff477899 */ /* 0x000fe2000801143a */
[----:B------:R-:W-:Y:S01]  /*0fd0*/  IMAD.MOV R0, RZ, RZ, -R0 ;  /* 0x000000ffff007224 */ /* 0x000fe200078e0a00 */
[----:B------:R-:W-:Y:S01]  /*0fe0*/  USHF.R.S32.HI UR70, URZ, 0x1f, UR54 ;  /* 0x0000001fff467899 */ /* 0x000fe20008011436 */
[C---:B------:R-:W-:Y:S01]  /*0ff0*/  IMAD R7, R17.reuse, R8, R13 ;  /* 0x0000000811077224 */ /* 0x040fe200078e020d */
[----:B------:R-:W-:Y:S01]  /*1000*/  IABS R13, R28 ;  /* 0x0000001c000d7213 */ /* 0x000fe20000000000 */
[----:B------:R-:W-:Y:S01]  /*1010*/  IMAD.MOV R4, RZ, RZ, -R4 ;  /* 0x000000ffff047224 */ /* 0x000fe200078e0a04 */
[----:B------:R-:W-:Y:S01]  /*1020*/  USHF.R.S32.HI UR69, URZ, 0x1f, UR59 ;  /* 0x0000001fff457899 */ /* 0x000fe2000801143b */
[----:B------:R-:W-:Y:S01]  /*1030*/  IMAD R0, R17, R0, R10 ;  /* 0x0000000011007224 */ /* 0x000fe200078e020a */
[----:B------:R-:W-:Y:S01]  /*1040*/  USHF.R.S32.HI UR68, URZ, 0x1f, UR57 ;  /* 0x0000001fff447899 */ /* 0x000fe20008011439 */
[----:B------:R-:W-:Y:S01]  /*1050*/  IMAD.HI.U32 R8, R6, R13, RZ ;  /* 0x0000000d06087227 */ /* 0x000fe200078e00ff */
[----:B------:R-:W-:Y:S01]  /*1060*/  USHF.R.S32.HI UR67, URZ, 0x1f, UR55 ;  /* 0x0000001fff437899 */ /* 0x000fe20008011437 */
[----:B------:R-:W-:Y:S01]  /*1070*/  CS2R R76, SRZ ;  /* 0x00000000004c7805 */ /* 0x000fe2000001ff00 */
[----:B------:R-:W-:Y:S01]  /*1080*/  USHF.R.S32.HI UR66, URZ, 0x1f, UR53 ;  /* 0x0000001fff427899 */ /* 0x000fe20008011435 */
[--C-:B------:R-:W-:Y:S01]  /*1090*/  @!P0 IMAD.IADD R12, R12, 0x1, -R23.reuse ;  /* 0x000000010c0c8824 */ /* 0x100fe200078e0a17 */
[----:B------:R-:W-:Y:S01]  /*10a0*/  ISETP.GE.AND P0, PT, R174, RZ, PT ;  /* 0x000000ffae00720c */ /* 0x000fe20003f06270 */
[----:B------:R-:W-:Y:S01]  /*10b0*/  @!P1 IMAD.IADD R14, R14, 0x1, -R23 ;  /* 0x000000010e0e9824 */ /* 0x000fe200078e0a17 */
[----:B------:R-:W-:Y:S01]  /*10c0*/  ISETP.GE.AND P1, PT, R173, RZ, PT ;  /* 0x000000ffad00720c */ /* 0x000fe20003f26270 */
[----:B------:R-:W-:Y:S01]  /*10d0*/  IMAD R4, R17, R4, R11 ;  /* 0x0000000411047224 */ /* 0x000fe200078e020b */
[----:B------:R-:W-:Y:S01]  /*10e0*/  USHF.R.S32.HI UR65, URZ, 0x1f, UR51 ;  /* 0x0000001fff417899 */ /* 0x000fe20008011433 */
[----:B------:R-:W-:Y:S01]  /*10f0*/  IMAD.HI.U32 R9, R6, R18, RZ ;  /* 0x0000001206097227 */ /* 0x000fe200078e00ff */
[----:B------:R-:W-:Y:S01]  /*1100*/  USHF.R.S32.HI UR64, URZ, 0x1f, UR49 ;  /* 0x0000001fff407899 */ /* 0x000fe20008011431 */
[----:B------:R-:W-:-:S02]  /*1110*/  CS2R R78, SRZ ;  /* 0x00000000004e7805 */ /* 0x000fc4000001ff00 */
[----:B------:R-:W-:Y:S01]  /*1120*/  ISETP.GT.U32.AND P6, PT, R17, R4, PT ;  /* 0x000000041100720c */ /* 0x000fe20003fc4070 */
[--C-:B------:R-:W-:Y:S01]  /*1130*/  @!P3 IMAD.IADD R15, R15, 0x1, -R23.reuse ;  /* 0x000000010f0fb824 */ /* 0x100fe200078e0a17 */
[----:B------:R-:W-:Y:S01]  /*1140*/  ISETP.GE.AND P3, PT, R167, RZ, PT ;  /* 0x000000ffa700720c */ /* 0x000fe20003f66270 */
[----:B------:R-:W-:Y:S01]  /*1150*/  @!P4 IMAD.IADD R16, R16, 0x1, -R23 ;  /* 0x000000011010c824 */ /* 0x000fe200078e0a17 */
[----:B------:R-:W-:Y:S01]  /*1160*/  ISETP.GT.U32.AND P4, PT, R17, R0, PT ;  /* 0x000000001100720c */ /* 0x000fe20003f84070 */
[C---:B------:R-:W-:Y:S01]  /*1170*/  IMAD.HI.U32 R10, R6.reuse, R19, RZ ;  /* 0x00000013060a7227 */ /* 0x040fe200078e00ff */
[----:B------:R-:W-:Y:S01]  /*1180*/  USHF.R.S32.HI UR63, URZ, 0x1f, UR47 ;  /* 0x0000001fff3f7899 */ /* 0x000fe2000801142f */
[----:B------:R-:W-:Y:S01]  /*1190*/  CS2R R60, SRZ ;  /* 0x00000000003c7805 */ /* 0x000fe2000001ff00 */
[----:B------:R-:W-:Y:S01]  /*11a0*/  USHF.R.S32.HI UR62, URZ, 0x1f, UR46 ;  /* 0x0000001fff3e7899 */ /* 0x000fe2000801142e */
[C---:B------:R-:W-:Y:S01]  /*11b0*/  IMAD.HI.U32 R11, R6.reuse, R20, RZ ;  /* 0x00000014060b7227 */ /* 0x040fe200078e00ff */
[----:B------:R-:W-:Y:S01]  /*11c0*/  USHF.R.S32.HI UR29, URZ, 0x1f, UR45 ;  /* 0x0000001fff1d7899 */ /* 0x000fe2000801142d */
[----:B------:R-:W-:Y:S01]  /*11d0*/  CS2R R62, SRZ ;  /* 0x00000000003e7805 */ /* 0x000fe2000001ff00 */
[----:B------:R-:W0:Y:S01]  /*11e0*/  LDCU UR27, c[0x0][0x3a8] ;  /* 0x00007500ff1b77ac */ /* 0x000e220008000800 */
[----:B------:R-:W-:Y:S01]  /*11f0*/  IMAD.HI.U32 R6, R6, R21, RZ ;  /* 0x0000001506067227 */ /* 0x000fe200078e00ff */
[----:B------:R-:W-:-:S02]  /*1200*/  CS2R R84, SRZ ;  /* 0x0000000000547805 */ /* 0x000fc4000001ff00 */
[----:B------:R-:W-:Y:S01]  /*1210*/  CS2R R86, SRZ ;  /* 0x0000000000567805 */ /* 0x000fe2000001ff00 */
[----:B------:R-:W1:Y:S01]  /*1220*/  LDCU UR26, c[0x0][0x3a8] ;  /* 0x00007500ff1a77ac */ /* 0x000e620008000800 */
[----:B------:R-:W-:Y:S01]  /*1230*/  IMAD.MOV R8, RZ, RZ, -R8 ;  /* 0x000000ffff087224 */ /* 0x000fe200078e0a08 */
[----:B------:R-:W-:Y:S01]  /*1240*/  CS2R R72, SRZ ;  /* 0x0000000000487805 */ /* 0x000fe2000001ff00 */
[----:B------:R-:W-:Y:S01]  /*1250*/  IMAD.MOV R9, RZ, RZ, -R9 ;  /* 0x000000ffff097224 */ /* 0x000fe200078e0a09 */
[----:B------:R-:W3:Y:S01]  /*1260*/  LDCU UR25, c[0x0][0x3a8] ;  /* 0x00007500ff1977ac */ /* 0x000ee20008000800 */
[----:B------:R-:W-:Y:S01]  /*1270*/  IMAD.MOV R10, RZ, RZ, -R10 ;  /* 0x000000ffff0a7224 */ /* 0x000fe200078e0a0a */
[----:B------:R-:W-:Y:S01]  /*1280*/  CS2R R74, SRZ ;  /* 0x00000000004a7805 */ /* 0x000fe2000001ff00 */
[----:B------:R-:W-:Y:S01]  /*1290*/  IMAD.MOV R11, RZ, RZ, -R11 ;  /* 0x000000ffff0b7224 */ /* 0x000fe200078e0a0b */
[----:B------:R-:W4:Y:S01]  /*12a0*/  LDCU UR9, c[0x0][0x3a8] ;  /* 0x00007500ff0977ac */ /* 0x000f220008000800 */
[----:B------:R-:W-:Y:S01]  /*12b0*/  IMAD.MOV R22, RZ, RZ, -R6 ;  /* 0x000000ffff167224 */ /* 0x000fe200078e0a06 */
[----:B------:R-:W-:Y:S01]  /*12c0*/  CS2R R96, SRZ ;  /* 0x0000000000607805 */ /* 0x000fe2000001ff00 */
[C---:B------:R-:W-:Y:S01]  /*12d0*/  IMAD R6, R17.reuse, R8, R13 ;  /* 0x0000000811067224 */ /* 0x040fe200078e020d */
[----:B------:R-:W-:Y:S01]  /*12e0*/  LOP3.LUT R13, RZ, R2, RZ, 0x33, !PT ;  /* 0x00000002ff0d7212 */ /* 0x000fe200078e33ff */
[C---:B------:R-:W-:Y:S01]  /*12f0*/  IMAD R8, R17.reuse, R9, R18 ;  /* 0x0000000911087224 */ /* 0x040fe200078e0212 */
[----:B------:R-:W-:Y:S01]  /*1300*/  CS2R R98, SRZ ;  /* 0x0000000000627805 */ /* 0x000fe2000001ff00 */
[C---:B------:R-:W-:Y:S01]  /*1310*/  IMAD R9, R17.reuse, R10, R19 ;  /* 0x0000000a11097224 */ /* 0x040fe200078e0213 */
[----:B------:R-:W-:Y:S01]  /*1320*/  CS2R R92, SRZ ;  /* 0x00000000005c7805 */ /* 0x000fe2000001ff00 */
[C---:B------:R-:W-:Y:S01]  /*1330*/  IMAD R10, R17.reuse, R11, R20 ;  /* 0x0000000b110a7224 */ /* 0x040fe200078e0214 */
[----:B------:R-:W-:Y:S01]  /*1340*/  CS2R R94, SRZ ;  /* 0x00000000005e7805 */ /* 0x000fe2000001ff00 */
[----:B------:R-:W-:Y:S01]  /*1350*/  @!P2 IMAD.MOV R12, RZ, RZ, -R12 ;  /* 0x000000ffff0ca224 */ /* 0x000fe200078e0a0c */
[C---:B------:R-:W-:Y:S01]  /*1360*/  ISETP.GT.U32.AND P2, PT, R17.reuse, R7, PT ;  /* 0x000000071100720c */ /* 0x040fe20003f44070 */
[----:B------:R-:W-:Y:S01]  /*1370*/  @!P0 IMAD.MOV R14, RZ, RZ, -R14 ;  /* 0x000000ffff0e8224 */ /* 0x000fe200078e0a0e */
[C---:B------:R-:W-:Y:S01]  /*1380*/  ISETP.GT.U32.AND P0, PT, R17.reuse, R6, PT ;  /* 0x000000061100720c */ /* 0x040fe20003f04070 */
[----:B------:R-:W-:Y:S01]  /*1390*/  @!P1 IMAD.MOV R15, RZ, RZ, -R15 ;  /* 0x000000ffff0f9224 */ /* 0x000fe200078e0a0f */
[----:B------:R-:W-:Y:S01]  /*13a0*/  ISETP.GT.U32.AND P1, PT, R17, R8, PT ;  /* 0x000000081100720c */ /* 0x000fe20003f24070 */
[----:B------:R-:W-:Y:S01]  /*13b0*/  @!P3 IMAD.MOV R16, RZ, RZ, -R16 ;  /* 0x000000ffff10b224 */ /* 0x000fe200078e0a10 */
[----:B------:R-:W-:Y:S01]  /*13c0*/  SEL R12, R13, R12, !P5 ;  /* 0x0000000c0d0c7207 */ /* 0x000fe20006800000 */
[----:B------:R-:W-:Y:S01]  /*13d0*/  @!P4 IMAD.IADD R0, R0, 0x1, -R17 ;  /* 0x000000010000c824 */ /* 0x000fe200078e0a11 */
[C---:B------:R-:W-:Y:S01]  /*13e0*/  ISETP.GT.U32.AND P4, PT, R17.reuse, R10, PT ;  /* 0x0000000a1100720c */ /* 0x040fe20003f84070 */
[----:B------:R-:W-:Y:S01]  /*13f0*/  IMAD R11, R17, R22, R21 ;  /* 0x00000016110b7224 */ /* 0x000fe200078e0215 */
[C---:B------:R-:W-:Y:S01]  /*1400*/  SEL R14, R13.reuse, R14, !P5 ;  /* 0x0000000e0d0e7207 */ /* 0x040fe20006800000 */
[--C-:B------:R-:W-:Y:S01]  /*1410*/  @!P6 IMAD.IADD R4, R4, 0x1, -R17.reuse ;  /* 0x000000010404e824 */ /* 0x100fe200078e0a11 */
[----:B------:R-:W-:Y:S01]  /*1420*/  SEL R15, R13, R15, !P5 ;  /* 0x0000000f0d0f7207 */ /* 0x000fe20006800000 */
[--C-:B------:R-:W-:Y:S01]  /*1430*/  @!P2 IMAD.IADD R7, R7, 0x1, -R17.reuse ;  /* 0x000000010707a824 */ /* 0x100fe200078e0a11 */
[----:B------:R-:W-:Y:S01]  /*1440*/  SEL R13, R13, R16, !P5 ;  /* 0x000000100d0d7207 */ /* 0x000fe20006800000 */
[--C-:B------:R-:W-:Y:S01]  /*1450*/  @!P0 IMAD.IADD R6, R6, 0x1, -R17.reuse ;  /* 0x0000000106068824 */ /* 0x100fe200078e0a11 */
[C---:B------:R-:W-:Y:S01]  /*1460*/  ISETP.GT.U32.AND P5, PT, R17.reuse, R11, PT ;  /* 0x0000000b1100720c */ /* 0x040fe20003fa4070 */
[----:B------:R-:W-:Y:S01]  /*1470*/  @!P1 IMAD.IADD R8, R8, 0x1, -R17 ;  /* 0x0000000108089824 */ /* 0x000fe200078e0a11 */
[----:B------:R-:W-:-:S02]  /*1480*/  ISETP.GT.U32.AND P6, PT, R17, R0, PT ;  /* 0x000000001100720c */ /* 0x000fc40003fc4070 */
[----:B------:R-:W-:Y:S02]  /*1490*/  CS2R R100, SRZ ;  /* 0x0000000000647805 */ /* 0x000fe4000001ff00 */
[----:B------:R-:W-:Y:S01]  /*14a0*/  ISETP.GT.U32.AND P3, PT, R17, R9, PT ;  /* 0x000000091100720c */ /* 0x000fe20003f64070 */
[----:B------:R-:W-:Y:S01]  /*14b0*/  @!P4 IMAD.IADD R10, R10, 0x1, -R17 ;  /* 0x000000010a0ac824 */ /* 0x000fe200078e0a11 */
[----:B------:R-:W-:Y:S02]  /*14c0*/  ISETP.GE.AND P0, PT, R25, RZ, PT ;  /* 0x000000ff1900720c */ /* 0x000fe40003f06270 */
[----:B------:R-:W-:Y:S02]  /*14d0*/  CS2R R102, SRZ ;  /* 0x0000000000667805 */ /* 0x000fe4000001ff00 */
[----:B------:R-:W-:Y:S02]  /*14e0*/  ISETP.GT.U32.AND P2, PT, R17, R4, PT ;  /* 0x000000041100720c */ /* 0x000fe40003f44070 */
[----:B------:R-:W-:-:S02]  /*14f0*/  CS2R R56, SRZ ;  /* 0x0000000000387805 */ /* 0x000fc4000001ff00 */
[----:B------:R-:W-:Y:S02]  /*1500*/  ISETP.GT.U32.AND P4, PT, R17, R7, PT ;  /* 0x000000071100720c */ /* 0x000fe40003f84070 */
[----:B------:R-:W-:Y:S02]  /*1510*/  CS2R R58, SRZ ;  /* 0x00000000003a7805 */ /* 0x000fe4000001ff00 */
[----:B------:R-:W-:Y:S01]  /*1520*/  ISETP.GE.AND P1, PT, R26, RZ, PT ;  /* 0x000000ff1a00720c */ /* 0x000fe20003f26270 */
[--C-:B------:R-:W-:Y:S01]  /*1530*/  @!P5 IMAD.IADD R11, R11, 0x1, -R17.reuse ;  /* 0x000000010b0bd824 */ /* 0x100fe200078e0a11 */
[C---:B------:R-:W-:Y:S01]  /*1540*/  ISETP.GT.U32.AND P5, PT, R17.reuse, R8, PT ;  /* 0x000000081100720c */ /* 0x040fe20003fa4070 */
[--C-:B------:R-:W-:Y:S01]  /*1550*/  @!P6 IMAD.IADD R0, R0, 0x1, -R17.reuse ;  /* 0x000000010000e824 */ /* 0x100fe200078e0a11 */
[----:B------:R-:W-:Y:S01]  /*1560*/  ISETP.GT.U32.AND P6, PT, R17, R10, PT ;  /* 0x0000000a1100720c */ /* 0x000fe20003fc4070 */
[--C-:B------:R-:W-:Y:S01]  /*1570*/  @!P3 IMAD.IADD R9, R9, 0x1, -R17.reuse ;  /* 0x000000010909b824 */ /* 0x100fe200078e0a11 */
[C---:B------:R-:W-:Y:S01]  /*1580*/  ISETP.GT.U32.AND P3, PT, R17.reuse, R6, PT ;  /* 0x000000061100720c */ /* 0x040fe20003f64070 */
[----:B------:R-:W-:Y:S01]  /*1590*/  @!P0 IMAD.MOV R0, RZ, RZ, -R0 ;  /* 0x000000ffff008224 */ /* 0x000fe200078e0a00 */
[C---:B------:R-:W-:Y:S01]  /*15a0*/  ISETP.GT.U32.AND P0, PT, R17.reuse, R11, PT ;  /* 0x0000000b1100720c */ /* 0x040fe20003f04070 */
[--C-:B------:R-:W-:Y:S01]  /*15b0*/  @!P2 IMAD.IADD R4, R4, 0x1, -R17.reuse ;  /* 0x000000010404a824 */ /* 0x100fe200078e0a11 */
[----:B------:R-:W-:Y:S01]  /*15c0*/  ISETP.GT.U32.AND P2, PT, R17, R9, PT ;  /* 0x000000091100720c */ /* 0x000fe20003f44070 */
[--C-:B------:R-:W-:Y:S01]  /*15d0*/  @!P4 IMAD.IADD R7, R7, 0x1, -R17.reuse ;  /* 0x000000010707c824 */ /* 0x100fe200078e0a11 */
[----:B------:R-:W-:Y:S01]  /*15e0*/  ISETP.GE.AND P4, PT, R27, RZ, PT ;  /* 0x000000ff1b00720c */ /* 0x000fe20003f86270 */
[----:B------:R-:W-:Y:S01]  /*15f0*/  @!P1 IMAD.MOV R4, RZ, RZ, -R4 ;  /* 0x000000ffff049224 */ /* 0x000fe200078e0a04 */
[----:B------:R-:W-:Y:S01]  /*1600*/  ISETP.GE.AND P1, PT, R24, RZ, PT ;  /* 0x000000ff1800720c */ /* 0x000fe20003f26270 */
[--C-:B------:R-:W-:Y:S01]  /*1610*/  @!P5 IMAD.IADD R8, R8, 0x1, -R17.reuse ;  /* 0x000000010808d824 */ /* 0x100fe200078e0a11 */
[----:B------:R-:W-:Y:S01]  /*1620*/  ISETP.GE.AND P5, PT, R29, RZ, PT ;  /* 0x000000ff1d00720c */ /* 0x000fe20003fa6270 */
[--C-:B------:R-:W-:Y:S01]  /*1630*/  @!P6 IMAD.IADD R10, R10, 0x1, -R17.reuse ;  /* 0x000000010a0ae824 */ /* 0x100fe200078e0a11 */
[----:B------:R-:W-:Y:S01]  /*1640*/  ISETP.GE.AND P6, PT, R31, RZ, PT ;  /* 0x000000ff1f00720c */ /* 0x000fe20003fc6270 */
[--C-:B------:R-:W-:Y:S01]  /*1650*/  @!P3 IMAD.IADD R6, R6, 0x1, -R17.reuse ;  /* 0x000000010606b824 */ /* 0x100fe200078e0a11 */
[----:B------:R-:W-:Y:S01]  /*1660*/  ISETP.GE.AND P3, PT, R28, RZ, PT ;  /* 0x000000ff1c00720c */ /* 0x000fe20003f66270 */
[--C-:B------:R-:W-:Y:S01]  /*1670*/  @!P0 IMAD.IADD R11, R11, 0x1, -R17.reuse ;  /* 0x000000010b0b8824 */ /* 0x100fe200078e0a11 */
[----:B------:R-:W-:Y:S01]  /*1680*/  ISETP.NE.AND P0, PT, R3, RZ, PT ;  /* 0x000000ff0300720c */ /* 0x000fe20003f05270 */
[----:B------:R-:W-:Y:S01]  /*1690*/  @!P2 IMAD.IADD R9, R9, 0x1, -R17 ;  /* 0x000000010909a824 */ /* 0x000fe200078e0a11 */
[----:B------:R-:W-:Y:S01]  /*16a0*/  ISETP.GE.AND P2, PT, R30, RZ, PT ;  /* 0x000000ff1e00720c */ /* 0x000fe20003f46270 */
[----:B------:R-:W-:Y:S01]  /*16b0*/  @!P4 IMAD.MOV R7, RZ, RZ, -R7 ;  /* 0x000000ffff07c224 */ /* 0x000fe200078e0a07 */
[----:B------:R-:W-:Y:S01]  /*16c0*/  LOP3.LUT R3, RZ, R3, RZ, 0x33, !PT ;  /* 0x00000003ff037212 */ /* 0x000fe200078e33ff */
[----:B------:R-:W-:Y:S01]  /*16d0*/  @!P1 IMAD.MOV R11, RZ, RZ, -R11 ;  /* 0x000000ffff0b9224 */ /* 0x000fe200078e0a0b */
[----:B------:R-:W0:Y:S01]  /*16e0*/  LDCU UR14, c[0x0][0x3a8] ;  /* 0x00007500ff0e77ac */ /* 0x000e220008000800 */
[----:B------:R-:W-:Y:S01]  /*16f0*/  @!P5 IMAD.MOV R8, RZ, RZ, -R8 ;  /* 0x000000ffff08d224 */ /* 0x000fe200078e0a08 */
[C---:B------:R-:W-:Y:S01]  /*1700*/  SEL R7, R3.reuse, R7, !P0 ;  /* 0x0000000703077207 */ /* 0x040fe20004000000 */
[----:B------:R-:W-:Y:S01]  /*1710*/  @!P6 IMAD.MOV R10, RZ, RZ, -R10 ;  /* 0x000000ffff0ae224 */ /* 0x000fe200078e0a0a */
[C---:B------:R-:W-:Y:S01]  /*1720*/  SEL R0, R3.reuse, R0, !P0 ;  /* 0x0000000003007207 */ /* 0x040fe20004000000 */
[----:B------:R-:W-:Y:S01]  /*1730*/  @!P3 IMAD.MOV R6, RZ, RZ, -R6 ;  /* 0x000000ffff06b224 */ /* 0x000fe200078e0a06 */
[----:B------:R-:W-:Y:S01]  /*1740*/  SEL R8, R3, R8, !P0 ;  /* 0x0000000803087207 */ /* 0x000fe20004000000 */
[----:B------:R-:W-:Y:S01]  /*1750*/  IMAD R7, R7, UR5, RZ ;  /* 0x0000000507077c24 */ /* 0x000fe2000f8e02ff */
[C---:B------:R-:W-:Y:S01]  /*1760*/  SEL R4, R3.reuse, R4, !P0 ;  /* 0x0000000403047207 */ /* 0x040fe20004000000 */
[----:B------:R-:W-:Y:S01]  /*1770*/  @!P2 IMAD.MOV R9, RZ, RZ, -R9 ;  /* 0x000000ffff09a224 */ /* 0x000fe200078e0a09 */
[----:B------:R-:W-:Y:S01]  /*1780*/  SEL R6, R3, R6, !P0 ;  /* 0x0000000603067207 */ /* 0x000fe20004000000 */
[----:B------:R-:W-:Y:S01]  /*1790*/  IMAD R8, R8, UR5, RZ ;  /* 0x0000000508087c24 */ /* 0x000fe2000f8e02ff */
[----:B--2---:R-:W-:Y:S01]  /*17a0*/  IADD3 R2, P2, PT, R7, UR12, RZ ;  /* 0x0000000c07027c10 */ /* 0x004fe2000ff5e0ff */
[----:B------:R-:W-:Y:S01]  /*17b0*/  IMAD R0, R0, UR5, RZ ;  /* 0x0000000500007c24 */ /* 0x000fe2000f8e02ff */
[----:B------:R-:W-:Y:S01]  /*17c0*/  SEL R9, R3, R9, !P0 ;  /* 0x0000000903097207 */ /* 0x000fe20004000000 */
[----:B------:R-:W-:Y:S01]  /*17d0*/  IMAD R4, R4, UR5, RZ ;  /* 0x0000000504047c24 */ /* 0x000fe2000f8e02ff */
[----:B------:R-:W-:Y:S01]  /*17e0*/  R2UR UR17, R2 ;  /* 0x00000000021172ca */ /* 0x000fe200000e0000 */
[----:B------:R-:W-:Y:S01]  /*17f0*/  IMAD R6, R6, UR5, RZ ;  /* 0x0000000506067c24 */ /* 0x000fe2000f8e02ff */
[----:B------:R-:W-:Y:S01]  /*1800*/  IADD3 R2, P4, PT, R8, UR12, RZ ;  /* 0x0000000c08027c10 */ /* 0x000fe2000ff9e0ff */
[----:B------:R-:W-:Y:S01]  /*1810*/  IMAD R9, R9, UR5, RZ ;  /* 0x0000000509097c24 */ /* 0x000fe2000f8e02ff */
[C---:B------:R-:W-:Y:S01]  /*1820*/  SEL R10, R3.reuse, R10, !P0 ;  /* 0x0000000a030a7207 */ /* 0x040fe20004000000 */
[----:B------:R-:W-:Y:S01]  /*1830*/  USHF.R.S32.HI UR6, URZ, 0x5, UR6 ;  /* 0x00000005ff067899 */ /* 0x000fe20008011406 */
[----:B------:R-:W-:-:S02]  /*1840*/  SEL R3, R3, R11, !P0 ;  /* 0x0000000b03037207 */ /* 0x000fc40004000000 */
[----:B------:R-:W-:Y:S01]  /*1850*/  R2UR UR19, R2 ;  /* 0x00000000021372ca */ /* 0x000fe200000e0000 */
[----:B------:R-:W-:Y:S01]  /*1860*/  IMAD R10, R10, UR5, RZ ;  /* 0x000000050a0a7c24 */ /* 0x000fe2000f8e02ff */
[----:B------:R-:W-:Y:S02]  /*1870*/  IADD3 R16, P0, PT, R0, UR12, RZ ;  /* 0x0000000c00107c10 */ /* 0x000fe4000ff1e0ff */
[----:B------:R-:W-:Y:S02]  /*1880*/  SHF.R.S32.HI R2, RZ, 0x1f, R0 ;  /* 0x0000001fff027819 */ /* 0x000fe40000011400 */
[----:B------:R-:W-:Y:S02]  /*1890*/  IADD3 R11, P1, PT, R4, UR12, RZ ;  /* 0x0000000c040b7c10 */ /* 0x000fe4000ff3e0ff */
[----:B------:R-:W-:Y:S02]  /*18a0*/  SHF.R.S32.HI R0, RZ, 0x1f, R4 ;  /* 0x0000001fff007819 */ /* 0x000fe40000011404 */
[----:B------:R-:W-:-:S02]  /*18b0*/  IADD3.X R2, PT, PT, R2, UR13, RZ, P0, !PT ;  /* 0x0000000d02027c10 */ /* 0x000fc400087fe4ff */
[----:B------:R-:W-:Y:S02]  /*18c0*/  R2UR UR16, R11 ;  /* 0x000000000b1072ca */ /* 0x000fe400000e0000 */
[----:B------:R-:W-:Y:S02]  /*18d0*/  IADD3.X R0, PT, PT, R0, UR13, RZ, P1, !PT ;  /* 0x0000000d00007c10 */ /* 0x000fe40008ffe4ff */
[----:B------:R-:W-:Y:S02]  /*18e0*/  R2UR UR20, R2 ;  /* 0x00000000021472ca */ /* 0x000fe400000e0000 */
[----:B------:R-:W-:Y:S02]  /*18f0*/  IADD3 R11, P3, PT, R6, UR12, RZ ;  /* 0x0000000c060b7c10 */ /* 0x000fe4000ff7e0ff */
[----:B------:R-:W-:Y:S02]  /*1900*/  SHF.R.S32.HI R7, RZ, 0x1f, R7 ;  /* 0x0000001fff077819 */ /* 0x000fe40000011407 */
[----:B------:R-:W-:-:S02]  /*1910*/  SHF.R.S32.HI R2, RZ, 0x1f, R6 ;  /* 0x0000001fff027819 */ /* 0x000fc40000011406 */
[----:B------:R-:W-:Y:S02]  /*1920*/  R2UR UR21, R0 ;  /* 0x00000000001572ca */ /* 0x000fe400000e0000 */
[----:B------:R-:W-:Y:S01]  /*1930*/  IADD3.X R0, PT, PT, R7, UR13, RZ, P2, !PT ;  /* 0x0000000d07007c10 */ /* 0x000fe200097fe4ff */
[----:B-----5:R-:W-:Y:S01]  /*1940*/  IMAD R7, R14, UR28, RZ ;  /* 0x0000001c0e077c24 */ /* 0x020fe2000f8e02ff */
[----:B------:R-:W-:Y:S02]  /*1950*/  IADD3.X R2, PT, PT, R2, UR13, RZ, P3, !PT ;  /* 0x0000000d02027c10 */ /* 0x000fe40009ffe4ff */
[----:B------:R-:W-:Y:S02]  /*1960*/  SHF.R.S32.HI R8, RZ, 0x1f, R8 ;  /* 0x0000001fff087819 */ /* 0x000fe40000011408 */
[----:B------:R-:W-:Y:S02]  /*1970*/  R2UR UR18, R11 ;  /* 0x000000000b1272ca */ /* 0x000fe400000e0000 */
[----:B------:R-:W-:-:S02]  /*1980*/  IADD3 R11, P5, PT, R9, UR12, RZ ;  /* 0x0000000c090b7c10 */ /* 0x000fc4000ffbe0ff */
[----:B------:R-:W-:Y:S02]  /*1990*/  R2UR UR22, R0 ;  /* 0x00000000001672ca */ /* 0x000fe400000e0000 */
[----:B------:R-:W-:Y:S01]  /*19a0*/  R2UR UR23, R2 ;  /* 0x00000000021772ca */ /* 0x000fe200000e0000 */
[----:B------:R-:W-:Y:S01]  /*19b0*/  IMAD R2, R3, UR5, RZ ;  /* 0x0000000503027c24 */ /* 0x000fe2000f8e02ff */
[----:B------:R-:W-:Y:S01]  /*19c0*/  IADD3.X R0, PT, PT, R8, UR13, RZ, P4, !PT ;  /* 0x0000000d08007c10 */ /* 0x000fe2000a7fe4ff */
[----:B------:R-:W-:Y:S01]  /*19d0*/  IMAD R8, R15, UR28, RZ ;  /* 0x0000001c0f087c24 */ /* 0x000fe2000f8e02ff */
[----:B------:R-:W-:Y:S02]  /*19e0*/  SHF.R.S32.HI R9, RZ, 0x1f, R9 ;  /* 0x0000001fff097819 */ /* 0x000fe40000011409 */
[----:B------:R-:W-:Y:S02]  /*19f0*/  R2UR UR24, R0 ;  /* 0x00000000001872ca */ /* 0x000fe400000e0000 */
[----:B------:R-:W-:Y:S01]  /*1a00*/  IADD3.X R3, PT, PT, R9, UR13, RZ, P5, !PT ;  /* 0x0000000d09037c10 */ /* 0x000fe2000affe4ff */
[----:B------:R-:W-:Y:S01]  /*1a10*/  IMAD R9, R13, UR28, RZ ;  /* 0x0000001c0d097c24 */ /* 0x000fe2000f8e02ff */
[----:B------:R-:W-:-:S02]  /*1a20*/  SHF.R.S32.HI R4, RZ, 0x1f, R10 ;  /* 0x0000001fff047819 */ /* 0x000fc4000001140a */
[----:B------:R-:W-:Y:S02]  /*1a30*/  IADD3 R0, P0, PT, R10, UR12, RZ ;  /* 0x0000000c0a007c10 */ /* 0x000fe4000ff1e0ff */
[----:B------:R-:W-:Y:S02]  /*1a40*/  SHF.R.S32.HI R6, RZ, 0x1f, R2 ;  /* 0x0000001fff067819 */ /* 0x000fe40000011402 */
[----:B------:R-:W-:Y:S02]  /*1a50*/  IADD3 R2, P1, PT, R2, UR12, RZ ;  /* 0x0000000c02027c10 */ /* 0x000fe4000ff3e0ff */
[----:B------:R-:W-:Y:S02]  /*1a60*/  R2UR UR5, R3 ;  /* 0x00000000030572ca */ /* 0x000fe400000e0000 */
[----:B------:R-:W-:Y:S02]  /*1a70*/  IADD3.X R3, PT, PT, R4, UR13, RZ, P0, !PT ;  /* 0x0000000d04037c10 */ /* 0x000fe400087fe4ff */
[----:B------:R-:W-:Y:S01]  /*1a80*/  IADD3.X R4, PT, PT, R6, UR13, RZ, P1, !PT ;  /* 0x0000000d06047c10 */ /* 0x000fe20008ffe4ff */
[----:B------:R-:W-:Y:S01]  /*1a90*/  IMAD.SHL.U32 R6, R32, 0x10, RZ ;  /* 0x0000001020067824 */ /* 0x000fe200078e00ff */
[----:B------:R-:W-:Y:S01]  /*1aa0*/  R2UR UR4, R11 ;  /* 0x000000000b0472ca */ /* 0x000fe200000e0000 */
[----:B------:R-:W2:Y:S01]  /*1ab0*/  LDCU.64 UR12, c[0x0][0x380] ;  /* 0x00007000ff0c77ac */ /* 0x000ea20008000a00 */
[----:B------:R-:W-:-:S02]  /*1ac0*/  IADD3 R11, P6, PT, R7, UR38, RZ ;  /* 0x00000026070b7c10 */ /* 0x000fc4000ffde0ff */
[----:B------:R5:W-:Y:S01]  /*1ad0*/  STL [R1+0x350], R6 ;  /* 0x0003500601007387 */ /* 0x000be20000100800 */
[----:B------:R-:W-:Y:S02]  /*1ae0*/  SHF.R.S32.HI R183, RZ, 0x1f, R7 ;  /* 0x0000001fffb77819 */ /* 0x000fe40000011407 */
[----:B-1----:R-:W-:Y:S01]  /*1af0*/  IADD3 RZ, P2, PT, R7, UR26, RZ ;  /* 0x0000001a07ff7c10 */ /* 0x002fe2000ff5e0ff */
[----:B------:R-:W-:Y:S01]  /*1b00*/  USHF.R.S32.HI UR26, URZ, 0x1f, UR42 ;  /* 0x0000001fff1a7899 */ /* 0x000fe2000801142a */
[----:B------:R-:W-:Y:S02]  /*1b10*/  IADD3.X R13, PT, PT, R183, UR61, RZ, P6, !PT ;  /* 0x0000003db70d7c10 */ /* 0x000fe4000b7fe4ff */
[----:B---3--:R-:W-:Y:S01]  /*1b20*/  IADD3 RZ, P1, PT, R8, UR25, RZ ;  /* 0x0000001908ff7c10 */ /* 0x008fe2000ff3e0ff */
[----:B------:R-:W-:Y:S01]  /*1b30*/  USHF.R.S32.HI UR25, URZ, 0x1f, UR41 ;  /* 0x0000001fff197899 */ /* 0x000fe20008011429 */
[----:B----4-:R-:W-:Y:S01]  /*1b40*/  IADD3 RZ, P0, PT, R9, UR9, RZ ;  /* 0x0000000909ff7c10 */ /* 0x010fe2000ff1e0ff */
[----:B-----5:R-:W-:Y:S01]  /*1b50*/  IMAD R6, R12, UR28, RZ ;  /* 0x0000001c0c067c24 */ /* 0x020fe2000f8e02ff */
[----:B------:R-:W-:Y:S01]  /*1b60*/  IADD3 R12, P4, PT, R8, UR38, RZ ;  /* 0x00000026080c7c10 */ /* 0x000fe2000ff9e0ff */
[----:B------:R-:W-:Y:S01]  /*1b70*/  USHF.R.S32.HI UR28, URZ, 0x1f, UR44 ;  /* 0x0000001fff1c7899 */ /* 0x000fe2000801142c */
[----:B------:R-:W-:Y:S01]  /*1b80*/  R2UR UR15, R16 ;  /* 0x00000000100f72ca */ /* 0x000fe200000e0000 */
[----:B------:R-:W-:Y:S01]  /*1b90*/  USHF.R.S32.HI UR9, URZ, 0x1f, UR40 ;  /* 0x0000001fff097899 */ /* 0x000fe20008011428 */
[----:B------:R-:W-:-:S02]  /*1ba0*/  IADD3 R10, P5, PT, R6, UR38, RZ ;  /* 0x00000026060a7c10 */ /* 0x000fc4000ffbe0ff */
[----:B------:R-:W-:Y:S02]  /*1bb0*/  SHF.R.S32.HI R184, RZ, 0x1f, R6 ;  /* 0x0000001fffb87819 */ /* 0x000fe40000011406 */
[C---:B------:R-:W-:Y:S01]  /*1bc0*/  IADD3 R14, P6, PT, R6.reuse, UR35, RZ ;  /* 0x00000023060e7c10 */ /* 0x040fe2000ffde0ff */
[----:B------:R1:W-:Y:S01]  /*1bd0*/  STL [R1+0x34c], R10 ;  /* 0x00034c0a01007387 */ /* 0x0003e20000100800 */
[----:B0-----:R-:W-:Y:S01]  /*1be0*/  IADD3 RZ, P3, PT, R6, UR27, RZ ;  /* 0x0000001b06ff7c10 */ /* 0x001fe2000ff7e0ff */
[----:B------:R-:W-:Y:S02]  /*1bf0*/  USHF.R.S32.HI UR27, URZ, 0x1f, UR43 ;  /* 0x0000001fff1b7899 */ /* 0x000fe4000801142b */
[----:B------:R0:W-:Y:S04]  /*1c00*/  STL [R1+0x344], R11 ;  /* 0x0003440b01007387 */ /* 0x0001e80000100800 */
[----:B------:R-:W-:Y:S01]  /*1c10*/  STL [R1+0x33c], R12 ;  /* 0x00033c0c01007387 */ /* 0x000fe20000100800 */
[----:B-1----:R-:W-:-:S02]  /*1c20*/  IADD3.X R10, PT, PT, R184, UR61, RZ, P5, !PT ;  /* 0x0000003db80a7c10 */ /* 0x002fc4000affe4ff */
[----:B0-----:R-:W-:-:S03]  /*1c30*/  IADD3 R11, P5, PT, R9, UR38, RZ ;  /* 0x00000026090b7c10 */ /* 0x001fc6000ffbe0ff */
[----:B------:R0:W-:Y:S01]  /*1c40*/  STL [R1+0x348], R10 ;  /* 0x0003480a01007387 */ /* 0x0001e20000100800 */
[----:B------:R-:W-:-:S03]  /*1c50*/  USHF.R.S32.HI UR38, URZ, 0x1f, UR39 ;  /* 0x0000001fff267899 */ /* 0x000fc60008011427 */
[----:B------:R1:W-:Y:S04]  /*1c60*/  STL [R1+0x334], R11 ;  /* 0x0003340b01007387 */ /* 0x0003e80000100800 */
[----:B------:R3:W-:Y:S01]  /*1c70*/  STL [R1+0x340], R13 ;  /* 0x0003400d01007387 */ /* 0x0007e20000100800 */
[----:B0-----:R-:W-:-:S03]  /*1c80*/  SHF.R.S32.HI R10, RZ, 0x1f, R8 ;  /* 0x0000001fff0a7819 */ /* 0x001fc60000011408 */
[----:B------:R0:W-:Y:S01]  /*1c90*/  STL [R1+0x32c], R14 ;  /* 0x00032c0e01007387 */ /* 0x0001e20000100800 */
[----:B-1----:R-:W-:Y:S02]  /*1ca0*/  SHF.R.S32.HI R11, RZ, 0x1f, R9 ;  /* 0x0000001fff0b7819 */ /* 0x002fe40000011409 */
[C---:B------:R-:W-:Y:S02]  /*1cb0*/  IADD3.X R12, PT, PT, R10.reuse, UR61, RZ, P4, !PT ;  /* 0x0000003d0a0c7c10 */ /* 0x040fe4000a7fe4ff */
[C---:B---3--:R-:W-:Y:S01]  /*1cc0*/  IADD3.X R13, PT, PT, R11.reuse, UR61, RZ, P5, !PT ;  /* 0x0000003d0b0d7c10 */ /* 0x048fe2000affe4ff */
[----:B------:R-:W-:Y:S01]  /*1cd0*/  USHF.R.S32.HI UR61, URZ, 0x1f, UR37 ;  /* 0x0000001fff3d7899 */ /* 0x000fe20008011425 */
[----:B------:R-:W-:Y:S01]  /*1ce0*/  IADD3.X R180, PT, PT, R10, UR7, RZ, P1, !PT ;  /* 0x000000070ab47c10 */ /* 0x000fe20008ffe4ff */
[----:B------:R1:W-:Y:S01]  /*1cf0*/  STL [R1+0x338], R12 ;  /* 0x0003380c01007387 */ /* 0x0003e20000100800 */
[----:B0-----:R-:W-:Y:S02]  /*1d00*/  IADD3 R14, P4, PT, R8, UR35, RZ ;  /* 0x00000023080e7c10 */ /* 0x001fe4000ff9e0ff */
[----:B------:R-:W-:Y:S01]  /*1d10*/  IADD3.X R179, PT, PT, R11, UR7, RZ, P0, !PT ;  /* 0x000000070bb37c10 */ /* 0x000fe200087fe4ff */
[----:B------:R0:W-:Y:S01]  /*1d20*/  STL [R1+0x330], R13 ;  /* 0x0003300d01007387 */ /* 0x0001e20000100800 */
[----:B-1----:R-:W-:-:S02]  /*1d30*/  IADD3 R12, P5, PT, R7, UR35, RZ ;  /* 0x00000023070c7c10 */ /* 0x002fc4000ffbe0ff */
[----:B0-----:R-:W-:-:S03]  /*1d40*/  IADD3.X R13, PT, PT, R184, UR60, RZ, P6, !PT ;  /* 0x0000003cb80d7c10 */ /* 0x001fc6000b7fe4ff */
[----:B------:R0:W-:Y:S04]  /*1d50*/  STL [R1+0x324], R12 ;  /* 0x0003240c01007387 */ /* 0x0001e80000100800 */
[----:B------:R-:W-:Y:S04]  /*1d60*/  STL [R1+0x31c], R14 ;  /* 0x00031c0e01007387 */ /* 0x000fe80000100800 */
[----:B------:R1:W-:Y:S01]  /*1d70*/  STL [R1+0x328], R13 ;  /* 0x0003280d01007387 */ /* 0x0003e20000100800 */
[----:B0-----:R-:W-:Y:S01]  /*1d80*/  IADD3 R12, P6, PT, R9, UR35, RZ ;  /* 0x00000023090c7c10 */ /* 0x001fe2000ffde0ff */
[----:B------:R-:W-:-:S04]  /*1d90*/  USHF.R.S32.HI UR35, URZ, 0x1f, UR36 ;  /* 0x0000001fff237899 */ /* 0x000fc80008011424 */
[----:B------:R0:W-:Y:S01]  /*1da0*/  STL [R1+0x314], R12 ;  /* 0x0003140c01007387 */ /* 0x0001e20000100800 */
[----:B-1----:R-:W-:Y:S02]  /*1db0*/  IADD3.X R13, PT, PT, R183, UR60, RZ, P5, !PT ;  /* 0x0000003cb70d7c10 */ /* 0x002fe4000affe4ff */
[----:B------:R-:W-:-:S03]  /*1dc0*/  IADD3 R14, P5, PT, R6, UR32, RZ ;  /* 0x00000020060e7c10 */ /* 0x000fc6000ffbe0ff */
[----:B------:R1:W-:Y:S01]  /*1dd0*/  STL [R1+0x320], R13 ;  /* 0x0003200d01007387 */ /* 0x0003e20000100800 */
[----:B0-----:R-:W-:-:S03]  /*1de0*/  IADD3.X R12, PT, PT, R10, UR60, RZ, P4, !PT ;  /* 0x0000003c0a0c7c10 */ /* 0x001fc6000a7fe4ff */
[----:B------:R0:W-:Y:S04]  /*1df0*/  STL [R1+0x30c], R14 ;  /* 0x00030c0e01007387 */ /* 0x0001e80000100800 */
[----:B------:R3:W-:Y:S01]  /*1e00*/  STL [R1+0x318], R12 ;  /* 0x0003180c01007387 */ /* 0x0007e20000100800 */
[----:B-1----:R-:W-:Y:S01]  /*1e10*/  IADD3.X R13, PT, PT, R11, UR60, RZ, P6, !PT ;  /* 0x0000003c0b0d7c10 */ /* 0x002fe2000b7fe4ff */
[----:B------:R-:W-:Y:S01]  /*1e20*/  USHF.R.S32.HI UR60, URZ, 0x1f, UR34 ;  /* 0x0000001fff3c7899 */ /* 0x000fe20008011422 */
[----:B0-----:R-:W-:-:S03]  /*1e30*/  IADD3 R14, P4, PT, R8, UR32, RZ ;  /* 0x00000020080e7c10 */ /* 0x001fc6000ff9e0ff */
[----:B------:R0:W-:Y:S01]  /*1e40*/  STL [R1+0x310], R13 ;  /* 0x0003100d01007387 */ /* 0x0001e20000100800 */
[----:B---3--:R-:W-:-:S05]  /*1e50*/  IADD3 R12, P6, PT, R7, UR32, RZ ;  /* 0x00000020070c7c10 */ /* 0x008fca000ffde0ff */
[----:B------:R1:W-:Y:S01]  /*1e60*/  STL [R1+0x304], R12 ;  /* 0x0003040c01007387 */ /* 0x0003e20000100800 */
[----:B0-----:R-:W-:-:S03]  /*1e70*/  IADD3.X R13, PT, PT, R184, UR8, RZ, P5, !PT ;  /* 0x00000008b80d7c10 */ /* 0x001fc6000affe4ff */
[----:B------:R-:W-:Y:S04]  /*1e80*/  STL [R1+0x2fc], R14 ;  /* 0x0002fc0e01007387 */ /* 0x000fe80000100800 */
[----:B------:R0:W-:Y:S01]  /*1e90*/  STL [R1+0x308], R13 ;  /* 0x0003080d01007387 */ /* 0x0001e20000100800 */
[----:B-1----:R-:W-:Y:S01]  /*1ea0*/  IADD3 R12, P5, PT, R9, UR32, RZ ;  /* 0x00000020090c7c10 */ /* 0x002fe2000ffbe0ff */
[----:B------:R-:W-:-:S04]  /*1eb0*/  USHF.R.S32.HI UR32, URZ, 0x1f, UR33 ;  /* 0x0000001fff207899 */ /* 0x000fc80008011421 */
[----:B------:R1:W-:Y:S01]  /*1ec0*/  STL [R1+0x2f4], R12 ;  /* 0x0002f40c01007387 */ /* 0x0003e20000100800 */
[----:B0-----:R-:W-:Y:S02]  /*1ed0*/  IADD3.X R13, PT, PT, R183, UR8, RZ, P6, !PT ;  /* 0x00000008b70d7c10 */ /* 0x001fe4000b7fe4ff */
[----:B------:R-:W-:-:S03]  /*1ee0*/  IADD3 R14, P6, PT, R6, UR30, RZ ;  /* 0x0000001e060e7c10 */ /* 0x000fc6000ffde0ff */
[----:B------:R0:W-:Y:S01]  /*1ef0*/  STL [R1+0x300], R13 ;  /* 0x0003000d01007387 */ /* 0x0001e20000100800 */
[----:B-1----:R-:W-:-:S03]  /*1f00*/  IADD3.X R12, PT, PT, R10, UR8, RZ, P4, !PT ;  /* 0x000000080a0c7c10 */ /* 0x002fc6000a7fe4ff */
[----:B------:R1:W-:Y:S04]  /*1f10*/  STL [R1+0x2ec], R14 ;  /* 0x0002ec0e01007387 */ /* 0x0003e80000100800 */
[----:B------:R3:W-:Y:S01]  /*1f20*/  STL [R1+0x2f8], R12 ;  /* 0x0002f80c01007387 */ /* 0x0007e20000100800 */
[----:B0-----:R-:W-:Y:S01]  /*1f30*/  IADD3.X R13, PT, PT, R11, UR8, RZ, P5, !PT ;  /* 0x000000080b0d7c10 */ /* 0x001fe2000affe4ff */
[----:B------:R-:W-:Y:S01]  /*1f40*/  USHF.R.S32.HI UR8, URZ, 0x1f, UR31 ;  /* 0x0000001fff087899 */ /* 0x000fe2000801141f */
[----:B-1----:R-:W-:-:S03]  /*1f50*/  IADD3 R14, P5, PT, R8, UR30, RZ ;  /* 0x0000001e080e7c10 */ /* 0x002fc6000ffbe0ff */
[----:B------:R0:W-:Y:S01]  /*1f60*/  STL [R1+0x2f0], R13 ;  /* 0x0002f00d01007387 */ /* 0x0001e20000100800 */
[----:B---3--:R-:W-:-:S05]  /*1f70*/  IADD3 R12, P4, PT, R7, UR30, RZ ;  /* 0x0000001e070c7c10 */ /* 0x008fca000ff9e0ff */
[----:B------:R1:W-:Y:S01]  /*1f80*/  STL [R1+0x2e4], R12 ;  /* 0x0002e40c01007387 */ /* 0x0003e20000100800 */
[----:B0-----:R-:W-:-:S03]  /*1f90*/  IADD3.X R13, PT, PT, R184, UR76, RZ, P6, !PT ;  /* 0x0000004cb80d7c10 */ /* 0x001fc6000b7fe4ff */
[----:B------:R0:W-:Y:S04]  /*1fa0*/  STL [R1+0x2dc], R14 ;  /* 0x0002dc0e01007387 */ /* 0x0001e80000100800 */
[----:B------:R3:W-:Y:S01]  /*1fb0*/  STL [R1+0x2e8], R13 ;  /* 0x0002e80d01007387 */ /* 0x0007e20000100800 */
[----:B-1----:R-:W-:Y:S02]  /*1fc0*/  IADD3 R12, P6, PT, R9, UR30, RZ ;  /* 0x0000001e090c7c10 */ /* 0x002fe4000ffde0ff */
[----:B0-----:R-:W-:-:S03]  /*1fd0*/  IADD3.X R14, PT, PT, R183, UR76, RZ, P4, !PT ;  /* 0x0000004cb70e7c10 */ /* 0x001fc6000a7fe4ff */
[----:B------:R0:W-:Y:S01]  /*1fe0*/  STL [R1+0x2d4], R12 ;  /* 0x0002d40c01007387 */ /* 0x0001e20000100800 */
[----:B---3--:R-:W-:-:S03]  /*1ff0*/  IADD3 R13, P4, PT, R6, UR48, RZ ;  /* 0x00000030060d7c10 */ /* 0x008fc6000ff9e0ff */
[----:B------:R1:W-:Y:S04]  /*2000*/  STL [R1+0x2e0], R14 ;  /* 0x0002e00e01007387 */ /* 0x0003e80000100800 */
[----:B------:R3:W-:Y:S01]  /*2010*/  STL [R1+0x2cc], R13 ;  /* 0x0002cc0d01007387 */ /* 0x0007e20000100800 */
[----:B0-----:R-:W-:Y:S02]  /*2020*/  IADD3.X R12, PT, PT, R10, UR76, RZ, P5, !PT ;  /* 0x0000004c0a0c7c10 */ /* 0x001fe4000affe4ff */
[----:B-1----:R-:W-:-:S03]  /*2030*/  IADD3 R14, P5, PT, R7, UR48, RZ ;  /* 0x00000030070e7c10 */ /* 0x002fc6000ffbe0ff */
[----:B------:R0:W-:Y:S01]  /*2040*/  STL [R1+0x2d8], R12 ;  /* 0x0002d80c01007387 */ /* 0x0001e20000100800 */
[----:B---3--:R-:W-:-:S03]  /*2050*/  IADD3.X R13, PT, PT, R11, UR76, RZ, P6, !PT ;  /* 0x0000004c0b0d7c10 */ /* 0x008fc6000b7fe4ff */
[----:B------:R1:W-:Y:S04]  /*2060*/  STL [R1+0x2c4], R14 ;  /* 0x0002c40e01007387 */ /* 0x0003e80000100800 */
[----:B------:R3:W-:Y:S01]  /*2070*/  STL [R1+0x2d0], R13 ;  /* 0x0002d00d01007387 */ /* 0x0007e20000100800 */
[----:B0-----:R-:W-:Y:S02]  /*2080*/  IADD3 R12, P6, PT, R8, UR48, RZ ;  /* 0x00000030080c7c10 */ /* 0x001fe4000ffde0ff */
[----:B-1----:R-:W-:-:S03]  /*2090*/  IADD3.X R14, PT, PT, R184, UR75, RZ, P4, !PT ;  /* 0x0000004bb80e7c10 */ /* 0x002fc6000a7fe4ff */
        /* <DEDUP_REMOVED lines=326> */
[----:B------:R-:W-:Y:S04]  /*3500*/  STL [R1+0x28], R14 ;  /* 0x0000280e01007387 */ /* 0x000fe80000100800 */
[----:B------:R1:W-:Y:S01]  /*3510*/  STL [R1+0x4], R13 ;  /* 0x0000040d01007387 */ /* 0x0003e20000100800 */
[----:B0-----:R-:W-:Y:S02]  /*3520*/  IADD3.X R12, PT, PT, R183, UR61, RZ, P5, !PT ;  /* 0x0000003db70c7c10 */ /* 0x001fe4000affe4ff */
[----:B------:R-:W-:-:S03]  /*3530*/  IADD3 R236, P5, PT, R6, UR34, RZ ;  /* 0x0000002206ec7c10 */ /* 0x000fc6000ffbe0ff */
[----:B------:R0:W-:Y:S01]  /*3540*/  STL [R1+0x20], R12 ;  /* 0x0000200c01007387 */ /* 0x0001e20000100800 */
[C---:B------:R-:W-:Y:S02]  /*3550*/  IADD3.X R235, PT, PT, R184.reuse, UR60, RZ, P5, !PT ;  /* 0x0000003cb8eb7c10 */ /* 0x040fe4000affe4ff */
[----:B-1----:R-:W-:Y:S02]  /*3560*/  IADD3.X R13, PT, PT, R184, UR35, RZ, P6, !PT ;  /* 0x00000023b80d7c10 */ /* 0x002fe4000b7fe4ff */
[C---:B------:R-:W-:Y:S02]  /*3570*/  IADD3 R234, P6, PT, R7.reuse, UR34, RZ ;  /* 0x0000002207ea7c10 */ /* 0x040fe4000ffde0ff */
[----:B------:R-:W-:Y:S01]  /*3580*/  IADD3 R210, P5, PT, R7, UR33, RZ ;  /* 0x0000002107d27c10 */ /* 0x000fe2000ffbe0ff */
[----:B------:R1:W-:Y:S01]  /*3590*/  STL [R1+0x8], R13 ;  /* 0x0000080d01007387 */ /* 0x0003e20000100800 */
[C---:B------:R-:W-:Y:S02]  /*35a0*/  IADD3.X R233, PT, PT, R183.reuse, UR60, RZ, P6, !PT ;  /* 0x0000003cb7e97c10 */ /* 0x040fe4000b7fe4ff */
[----:B0-----:R-:W-:-:S02]  /*35b0*/  IADD3.X R12, PT, PT, R183, UR35, RZ, P4, !PT ;  /* 0x00000023b70c7c10 */ /* 0x001fc4000a7fe4ff */
[C---:B------:R-:W-:Y:S02]  /*35c0*/  IADD3 R214, P4, PT, R6.reuse, UR33, RZ ;  /* 0x0000002106d67c10 */ /* 0x040fe4000ff9e0ff */
[----:B------:R-:W-:Y:S01]  /*35d0*/  IADD3 R202, P6, PT, R6, UR31, RZ ;  /* 0x0000001f06ca7c10 */ /* 0x000fe2000ffde0ff */
[----:B------:R0:W-:Y:S01]  /*35e0*/  STL [R1], R12 ;  /* 0x0000000c01007387 */ /* 0x0001e20000100800 */
[----:B------:R-:W-:Y:S02]  /*35f0*/  IADD3.X R209, PT, PT, R183, UR32, RZ, P5, !PT ;  /* 0x00000020b7d17c10 */ /* 0x000fe4000affe4ff */
[C---:B------:R-:W-:Y:S02]  /*3600*/  IADD3.X R212, PT, PT, R184.reuse, UR32, RZ, P4, !PT ;  /* 0x00000020b8d47c10 */ /* 0x040fe4000a7fe4ff */
[----:B-1----:R-:W-:Y:S02]  /*3610*/  IADD3 R13, P5, PT, R9, UR40, RZ ;  /* 0x00000028090d7c10 */ /* 0x002fe4000ffbe0ff */
[----:B------:R-:W-:-:S02]  /*3620*/  IADD3.X R199, PT, PT, R184, UR8, RZ, P6, !PT ;  /* 0x00000008b8c77c10 */ /* 0x000fc4000b7fe4ff */
[----:B------:R-:W-:Y:S01]  /*3630*/  IADD3 R198, P4, PT, R7, UR31, RZ ;  /* 0x0000001f07c67c10 */ /* 0x000fe2000ff9e0ff */
[----:B------:R1:W-:Y:S01]  /*3640*/  STL [R1+0x54], R13 ;  /* 0x0000540d01007387 */ /* 0x0003e20000100800 */
[----:B0-----:R-:W-:Y:S02]  /*3650*/  IADD3 R12, P6, PT, R8, UR39, RZ ;  /* 0x00000027080c7c10 */ /* 0x001fe4000ffde0ff */
[C---:B------:R-:W-:Y:S02]  /*3660*/  IADD3.X R195, PT, PT, R183.reuse, UR8, RZ, P4, !PT ;  /* 0x00000008b7c37c10 */ /* 0x040fe4000a7fe4ff */
[----:B------:R-:W-:Y:S01]  /*3670*/  IADD3.X R184, PT, PT, R184, UR7, RZ, P3, !PT ;  /* 0x00000007b8b87c10 */ /* 0x000fe20009ffe4ff */
[----:B------:R0:W-:Y:S01]  /*3680*/  STL [R1+0x3c], R12 ;  /* 0x00003c0c01007387 */ /* 0x0001e20000100800 */
[----:B------:R-:W-:Y:S02]  /*3690*/  IADD3.X R183, PT, PT, R183, UR7, RZ, P2, !PT ;  /* 0x00000007b7b77c10 */ /* 0x000fe400097fe4ff */
[----:B------:R-:W-:-:S02]  /*36a0*/  IADD3.X R14, PT, PT, R11, UR9, RZ, P5, !PT ;  /* 0x000000090b0e7c10 */ /* 0x000fc4000affe4ff */
[----:B-1----:R-:W-:Y:S02]  /*36b0*/  IADD3 R13, P4, PT, R9, UR39, RZ ;  /* 0x00000027090d7c10 */ /* 0x002fe4000ff9e0ff */
[C---:B------:R-:W-:Y:S02]  /*36c0*/  IADD3 R248, P5, PT, R8.reuse, UR36, RZ ;  /* 0x0000002408f87c10 */ /* 0x040fe4000ffbe0ff */
[----:B0-----:R-:W-:Y:S01]  /*36d0*/  IADD3 R12, P3, PT, R8, UR37, RZ ;  /* 0x00000025080c7c10 */ /* 0x001fe2000ff7e0ff */
[----:B------:R0:W-:Y:S01]  /*36e0*/  STL [R1+0x34], R13 ;  /* 0x0000340d01007387 */ /* 0x0001e20000100800 */
[----:B------:R-:W-:Y:S02]  /*36f0*/  IADD3.X R247, PT, PT, R10, UR35, RZ, P5, !PT ;  /* 0x000000230af77c10 */ /* 0x000fe4000affe4ff */
[----:B------:R-:W-:Y:S01]  /*3700*/  IADD3 R208, P5, PT, R8, UR33, RZ ;  /* 0x0000002108d07c10 */ /* 0x000fe2000ffbe0ff */
[----:B------:R1:W-:Y:S03]  /*3710*/  STL [R1+0x1c], R12 ;  /* 0x00001c0c01007387 */ /* 0x0003e60000100800 */
[C---:B------:R-:W-:Y:S01]  /*3720*/  IADD3.X R206, PT, PT, R10.reuse, UR32, RZ, P5, !PT ;  /* 0x000000200ace7c10 */ /* 0x040fe2000affe4ff */
[----:B------:R-:W-:Y:S01]  /*3730*/  STL [R1+0x50], R14 ;  /* 0x0000500e01007387 */ /* 0x000fe20000100800 */
[----:B0-----:R-:W-:-:S02]  /*3740*/  IADD3.X R13, PT, PT, R10, UR38, RZ, P6, !PT ;  /* 0x000000260a0d7c10 */ /* 0x001fc4000b7fe4ff */
[----:B-1----:R-:W-:-:S05]  /*3750*/  IADD3 R12, P2, PT, R9, UR37, RZ ;  /* 0x00000025090c7c10 */ /* 0x002fca000ff5e0ff */
[----:B------:R0:W-:Y:S04]  /*3760*/  STL [R1+0x14], R12 ;  /* 0x0000140c01007387 */ /* 0x0001e80000100800 */
[----:B------:R1:W-:Y:S01]  /*3770*/  STL [R1+0x38], R13 ;  /* 0x0000380d01007387 */ /* 0x0003e20000100800 */
[----:B0-----:R-:W-:Y:S02]  /*3780*/  IADD3.X R12, PT, PT, R11, UR38, RZ, P4, !PT ;  /* 0x000000260b0c7c10 */ /* 0x001fe4000a7fe4ff */
[----:B------:R-:W-:Y:S02]  /*3790*/  IADD3 R246, P4, PT, R9, UR36, RZ ;  /* 0x0000002409f67c10 */ /* 0x000fe4000ff9e0ff */
[----:B-1----:R-:W-:Y:S01]  /*37a0*/  IADD3.X R13, PT, PT, R10, UR61, RZ, P3, !PT ;  /* 0x0000003d0a0d7c10 */ /* 0x002fe20009ffe4ff */
[----:B------:R0:W-:Y:S01]  /*37b0*/  STL [R1+0x30], R12 ;  /* 0x0000300c01007387 */ /* 0x0001e20000100800 */
[----:B------:R-:W-:-:S02]  /*37c0*/  IADD3 R224, P3, PT, R8, UR34, RZ ;  /* 0x0000002208e07c10 */ /* 0x000fc4000ff7e0ff */
[----:B------:R-:W-:Y:S01]  /*37d0*/  IADD3.X R245, PT, PT, R11, UR35, RZ, P4, !PT ;  /* 0x000000230bf57c10 */ /* 0x000fe2000a7fe4ff */
[----:B------:R1:W-:Y:S01]  /*37e0*/  STL [R1+0x18], R13 ;  /* 0x0000180d01007387 */ /* 0x0003e20000100800 */
[----:B------:R-:W-:Y:S02]  /*37f0*/  IADD3.X R223, PT, PT, R10, UR60, RZ, P3, !PT ;  /* 0x0000003c0adf7c10 */ /* 0x000fe40009ffe4ff */
[----:B------:R-:W-:Y:S02]  /*3800*/  IADD3 R205, P4, PT, R9, UR33, RZ ;  /* 0x0000002109cd7c10 */ /* 0x000fe4000ff9e0ff */
[----:B------:R-:W-:Y:S02]  /*3810*/  IADD3 R194, P3, PT, R8, UR31, RZ ;  /* 0x0000001f08c27c10 */ /* 0x000fe4000ff7e0ff */
[----:B0-----:R-:W-:Y:S02]  /*3820*/  IADD3.X R12, PT, PT, R11, UR61, RZ, P2, !PT ;  /* 0x0000003d0b0c7c10 */ /* 0x001fe400097fe4ff */
[----:B------:R-:W-:-:S02]  /*3830*/  IADD3 R222, P2, PT, R9, UR34, RZ ;  /* 0x0000002209de7c10 */ /* 0x000fc4000ff5e0ff */
[C---:B------:R-:W-:Y:S01]  /*3840*/  IADD3.X R204, PT, PT, R11.reuse, UR32, RZ, P4, !PT ;  /* 0x000000200bcc7c10 */ /* 0x040fe2000a7fe4ff */
[----:B------:R1:W-:Y:S01]  /*3850*/  STL [R1+0x10], R12 ;  /* 0x0000100c01007387 */ /* 0x0003e20000100800 */
[----:B------:R-:W-:Y:S02]  /*3860*/  IADD3.X R221, PT, PT, R11, UR60, RZ, P2, !PT ;  /* 0x0000003c0bdd7c10 */ /* 0x000fe400097fe4ff */
[----:B------:R-:W-:Y:S02]  /*3870*/  IADD3 R189, P2, PT, R9, UR31, RZ ;  /* 0x0000001f09bd7c10 */ /* 0x000fe4000ff5e0ff */
[----:B------:R-:W-:Y:S02]  /*3880*/  IADD3.X R190, PT, PT, R10, UR8, RZ, P3, !PT ;  /* 0x000000080abe7c10 */ /* 0x000fe40009ffe4ff */
[----:B--2---:R-:W-:-:S09]  /*3890*/  IADD3.X R187, PT, PT, R11, UR8, RZ, P2, !PT ;  /* 0x000000080bbb7c10 */ /* 0x004fd200097fe4ff */
.L_x_2:
[----:B------:R-:W2:Y:S04]  /*38a0*/  LDL R19, [R1+0x4] ;  /* 0x0000040001137983 */ /* 0x000ea80000100800 */
[----:B------:R-:W3:Y:S04]  /*38b0*/  LDL R18, [R1] ;  /* 0x0000000001127983 */ /* 0x000ee80000100800 */
[----:B------:R-:W4:Y:S04]  /*38c0*/  LDL R114, [R1+0xc] ;  /* 0x00000c0001727983 */ /* 0x000f280000100800 */
[----:B------:R-:W5:Y:S04]  /*38d0*/  LDL R41, [R1+0x8] ;  /* 0x0000080001297983 */ /* 0x000f680000100800 */
[----:B------:R-:W5:Y:S01]  /*38e0*/  LDL R40, [R1+0x24] ;  /* 0x0000240001287983 */ /* 0x000f620000100800 */
[----:B------:R-:W-:-:S02]  /*38f0*/  ISETP.GT.AND P2, PT, R5, RZ, PT ;  /* 0x000000ff0500720c */ /* 0x000fc40003f44270 */
[----:B-1----:R-:W-:Y:S01]  /*3900*/  SHF.R.S32.HI R13, RZ, 0x1f, R7 ;  /* 0x0000001fff0d7819 */ /* 0x002fe20000011407 */
[----:B------:R-:W5:Y:S01]  /*3910*/  LDL R39, [R1+0x1c] ;  /* 0x00001c0001277983 */ /* 0x000f620000100800 */
[----:B------:R-:W-:Y:S02]  /*3920*/  IADD3 R14, P0, PT, R7, UR12, RZ ;  /* 0x0000000c070e7c10 */ /* 0x000fe4000ff1e0ff */
[----:B------:R-:W-:Y:S01]  /*3930*/  IADD3 R12, P1, PT, R8, UR12, RZ ;  /* 0x0000000c080c7c10 */ /* 0x000fe2000ff3e0ff */
[----:B------:R-:W5:Y:S01]  /*3940*/  LDL R38, [R1+0x20] ;  /* 0x0000200001267983 */ /* 0x000f620000100800 */
[----:B------:R-:W-:Y:S02]  /*3950*/  IADD3.X R15, PT, PT, R13, UR13, RZ, P0, !PT ;  /* 0x0000000d0d0f7c10 */ /* 0x000fe400087fe4ff */
[----:B------:R-:W-:Y:S01]  /*3960*/  PRMT R154, RZ, 0x7610, R154 ;  /* 0x00007610ff9a7816 */ /* 0x000fe2000000009a */
[----:B------:R-:W5:Y:S01]  /*3970*/  LDL R21, [R1+0x14] ;  /* 0x0000140001157983 */ /* 0x000f620000100800 */
[----:B------:R-:W-:-:S02]  /*3980*/  PRMT R155, RZ, 0x7610, R155 ;  /* 0x00007610ff9b7816 */ /* 0x000fc4000000009b */
[----:B------:R-:W-:Y:S01]  /*3990*/  IADD3.X R13, PT, PT, R10, UR13, RZ, P1, !PT ;  /* 0x0000000d0a0d7c10 */ /* 0x000fe20008ffe4ff */
[----:B------:R-:W5:Y:S04]  /*39a0*/  LDL R20, [R1+0x18] ;  /* 0x0000180001147983 */ /* 0x000f680000100800 */
[----:B------:R0:W5:Y:S04]  /*39b0*/  @P2 LDG.E.U8 R154, desc[UR10][R14.64] ;  /* 0x0000000a0e9a2981 */ /* 0x000168000c1e1100 */
[----:B------:R1:W5:Y:S01]  /*39c0*/  @P2 LDG.E.U8 R155, desc[UR10][R12.64] ;  /* 0x0000000a0c9b2981 */ /* 0x000362000c1e1100 */
[----:B------:R-:W-:-:S02]  /*39d0*/  PRMT R163, RZ, 0x7610, R163 ;  /* 0x00007610ffa37816 */ /* 0x000fc400000000a3 */
[----:B------:R-:W-:Y:S01]  /*39e0*/  PRMT R153, RZ, 0x7610, R153 ;  /* 0x00007610ff997816 */ /* 0x000fe20000000099 */
[----:B------:R-:W5:Y:S01]  /*39f0*/  LDL R156, [R1+0x44] ;  /* 0x00004400019c7983 */ /* 0x000f620000100800 */
[----:B0-----:R-:W-:Y:S02]  /*3a00*/  IADD3 R14, P0, PT, R9, UR12, RZ ;  /* 0x0000000c090e7c10 */ /* 0x001fe4000ff1e0ff */
[----:B------:R-:W-:Y:S01]  /*3a10*/  PRMT R134, RZ, 0x7610, R134 ;  /* 0x00007610ff867816 */ /* 0x000fe20000000086 */
[----:B------:R-:W5:Y:S01]  /*3a20*/  LDL R117, [R1+0x28] ;  /* 0x0000280001757983 */ /* 0x000f620000100800 */
[----:B-1----:R-:W-:Y:S02]  /*3a30*/  SHF.R.S32.HI R13, RZ, 0x1f, R6 ;  /* 0x0000001fff0d7819 */ /* 0x002fe40000011406 */
[----:B------:R-:W-:Y:S01]  /*3a40*/  IADD3 R12, P1, PT, R6, UR12, RZ ;  /* 0x0000000c060c7c10 */ /* 0x000fe2000ff3e0ff */
[----:B------:R-:W5:Y:S01]  /*3a50*/  LDL R116, [R1+0x38] ;  /* 0x0000380001747983 */ /* 0x000f620000100800 */
[----:B------:R-:W-:-:S02]  /*3a60*/  IADD3.X R15, PT, PT, R11, UR13, RZ, P0, !PT ;  /* 0x0000000d0b0f7c10 */ /* 0x000fc400087fe4ff */
[----:B------:R-:W-:Y:S01]  /*3a70*/  IADD3.X R13, PT, PT, R13, UR13, RZ, P1, !PT ;  /* 0x0000000d0d0d7c10 */ /* 0x000fe20008ffe4ff */
[----:B------:R-:W5:Y:S01]  /*3a80*/  LDL R115, [R1+0x5c] ;  /* 0x00005c0001737983 */ /* 0x000f620000100800 */
[----:B------:R-:W-:Y:S02]  /*3a90*/  ISETP.GT.AND P0, PT, R5, 0x2, PT ;  /* 0x000000020500780c */ /* 0x000fe40003f04270 */
[----:B------:R-:W-:Y:S01]  /*3aa0*/  IADD3 R16, P1, PT, R198, UR12, RZ ;  /* 0x0000000cc6107c10 */ /* 0x000fe2000ff3e0ff */
[----:B------:R0:W5:Y:S03]  /*3ab0*/  @P2 LDG.E.U8 R163, desc[UR10][R14.64] ;  /* 0x0000000a0ea32981 */ /* 0x000166000c1e1100 */
[----:B------:R-:W-:Y:S01]  /*3ac0*/  IADD3.X R17, PT, PT, R195, UR13, RZ, P1, !PT ;  /* 0x0000000dc3117c10 */ /* 0x000fe20008ffe4ff */
[----:B------:R1:W5:Y:S01]  /*3ad0*/  @P2 LDG.E.U8 R153, desc[UR10][R12.64] ;  /* 0x0000000a0c992981 */ /* 0x000362000c1e1100 */
[----:B------:R-:W-:-:S02]  /*3ae0*/  PRMT R135, RZ, 0x7610, R135 ;  /* 0x00007610ff877816 */ /* 0x000fc40000000087 */
[----:B------:R-:W-:Y:S01]  /*3af0*/  PRMT R136, RZ, 0x7610, R136 ;  /* 0x00007610ff887816 */ /* 0x000fe20000000088 */
[----:B------:R-:W5:Y:S01]  /*3b00*/  LDL R158, [R1+0x7c] ;  /* 0x00007c00019e7983 */ /* 0x000f620000100800 */
[----:B0-----:R-:W-:-:S03]  /*3b10*/  IADD3 R14, P2, PT, R194, UR12, RZ ;  /* 0x0000000cc20e7c10 */ /* 0x001fc6000ff5e0ff */
[----:B------:R0:W5:Y:S01]  /*3b20*/  @P0 LDG.E.U8 R134, desc[UR10][R16.64] ;  /* 0x0000000a10860981 */ /* 0x000162000c1e1100 */
[----:B-1----:R-:W-:Y:S02]  /*3b30*/  IADD3 R12, P1, PT, R189, UR12, RZ ;  /* 0x0000000cbd0c7c10 */ /* 0x002fe4000ff3e0ff */
[----:B------:R-:W-:Y:S01]  /*3b40*/  IADD3.X R15, PT, PT, R190, UR13, RZ, P2, !PT ;  /* 0x0000000dbe0f7c10 */ /* 0x000fe200097fe4ff */
[----:B------:R-:W5:Y:S01]  /*3b50*/  LDL R157, [R1+0x80] ;  /* 0x00008000019d7983 */ /* 0x000f620000100800 */
[----:B------:R-:W-:Y:S02]  /*3b60*/  IADD3.X R13, PT, PT, R187, UR13, RZ, P1, !PT ;  /* 0x0000000dbb0d7c10 */ /* 0x000fe40008ffe4ff */
[----:B------:R-:W-:Y:S01]  /*3b70*/  ISETP.GT.AND P1, PT, R5, 0x3, PT ;  /* 0x000000030500780c */ /* 0x000fe20003f24270 */
[----:B------:R1:W5:Y:S01]  /*3b80*/  @P0 LDG.E.U8 R135, desc[UR10][R14.64] ;  /* 0x0000000a0e870981 */ /* 0x000362000c1e1100 */
[----:B0-----:R-:W-:Y:S02]  /*3b90*/  IADD3 R16, P3, PT, R202, UR12, RZ ;  /* 0x0000000cca107c10 */ /* 0x001fe4000ff7e0ff */
[----:B------:R-:W-:Y:S01]  /*3ba0*/  PRMT R133, RZ, 0x7610, R133 ;  /* 0x00007610ff857816 */ /* 0x000fe20000000085 */
[----:B------:R0:W5:Y:S01]  /*3bb0*/  @P0 LDG.E.U8 R136, desc[UR10][R12.64] ;  /* 0x0000000a0c880981 */ /* 0x000162000c1e1100 */
[----:B------:R-:W-:-:S02]  /*3bc0*/  IADD3.X R17, PT, PT, R199, UR13, RZ, P3, !PT ;  /* 0x0000000dc7117c10 */ /* 0x000fc40009ffe4ff */
[----:B------:R-:W-:Y:S01]  /*3bd0*/  PRMT R123, RZ, 0x7610, R123 ;  /* 0x00007610ff7b7816 */ /* 0x000fe2000000007b */
[----:B------:R-:W5:Y:S01]  /*3be0*/  LDL R161, [R1+0x15c] ;  /* 0x00015c0001a17983 */ /* 0x000f620000100800 */
[----:B-1----:R-:W-:Y:S02]  /*3bf0*/  IADD3 R14, P2, PT, R210, UR12, RZ ;  /* 0x0000000cd20e7c10 */ /* 0x002fe4000ff5e0ff */
[----:B------:R-:W-:Y:S01]  /*3c00*/  PRMT R124, RZ, 0x7610, R124 ;  /* 0x00007610ff7c7816 */ /* 0x000fe2000000007c */
[----:B------:R-:W5:Y:S01]  /*3c10*/  @P0 LDG.E.U8 R133, desc[UR10][R16.64] ;  /* 0x0000000a10850981 */ /* 0x000f62000c1e1100 */
[----:B0-----:R-:W-:Y:S02]  /*3c20*/  IADD3 R12, P3, PT, R208, UR12, RZ ;  /* 0x0000000cd00c7c10 */ /* 0x001fe4000ff7e0ff */
[----:B------:R-:W-:Y:S01]  /*3c30*/  IADD3.X R15, PT, PT, R209, UR13, RZ, P2, !PT ;  /* 0x0000000dd10f7c10 */ /* 0x000fe200097fe4ff */
[----:B------:R-:W5:Y:S01]  /*3c40*/  LDL R160, [R1+0x158] ;  /* 0x0001580001a07983 */ /* 0x000f620000100800 */
[----:B------:R-:W-:-:S03]  /*3c50*/  IADD3.X R13, PT, PT, R206, UR13, RZ, P3, !PT ;  /* 0x0000000dce0d7c10 */ /* 0x000fc60009ffe4ff */
[----:B------:R0:W5:Y:S04]  /*3c60*/  @P1 LDG.E.U8 R123, desc[UR10][R14.64] ;  /* 0x0000000a0e7b1981 */ /* 0x000168000c1e1100 */
[----:B------:R1:W5:Y:S01]  /*3c70*/  @P1 LDG.E.U8 R124, desc[UR10][R12.64] ;  /* 0x0000000a0c7c1981 */ /* 0x000362000c1e1100 */
[----:B------:R-:W-:Y:S02]  /*3c80*/  PRMT R122, RZ, 0x7610, R122 ;  /* 0x00007610ff7a7816 */ /* 0x000fe4000000007a */
[----:B------:R-:W-:Y:S01]  /*3c90*/  PRMT R125, RZ, 0x7610, R125 ;  /* 0x00007610ff7d7816 */ /* 0x000fe2000000007d */
[----:B------:R-:W5:Y:S01]  /*3ca0*/  LDL R159, [R1+0x184] ;  /* 0x00018400019f7983 */ /* 0x000f620000100800 */
[----:B0-----:R-:W-:Y:S02]  /*3cb0*/  IADD3 R14, P0, PT, R205, UR12, RZ ;  /* 0x0000000ccd0e7c10 */ /* 0x001fe4000ff1e0ff */
[----:B------:R-:W-:Y:S01]  /*3cc0*/  PRMT R47, RZ, 0x7610, R47 ;  /* 0x00007610ff2f7816 */ /* 0x000fe2000000002f */
[----:B------:R-:W5:Y:S01]  /*3cd0*/  LDL R241, [R1+0x1b4] ;  /* 0x0001b40001f17983 */ /* 0x000f620000100800 */
[----:B-1----:R-:W-:-:S02]  /*3ce0*/  IADD3 R12, P2, PT, R214, UR12, RZ ;  /* 0x0000000cd60c7c10 */ /* 0x002fc4000ff5e0ff */
[----:B------:R-:W-:Y:S01]  /*3cf0*/  IADD3.X R15, PT, PT, R204, UR13, RZ, P0, !PT ;  /* 0x0000000dcc0f7c10 */ /* 0x000fe200087fe4ff */
[----:B------:R-:W5:Y:S01]  /*3d00*/  LDL R242, [R1+0x1d8] ;  /* 0x0001d80001f27983 */ /* 0x000f620000100800 */
[----:B------:R-:W-:Y:S02]  /*3d10*/  ISETP.GT.AND P0, PT, R5, 0x4, PT ;  /* 0x000000040500780c */ /* 0x000fe40003f04270 */
[----:B------:R-:W-:Y:S01]  /*3d20*/  IADD3.X R13, PT, PT, R212, UR13, RZ, P2, !PT ;  /* 0x0000000dd40d7c10 */ /* 0x000fe200097fe4ff */
[----:B------:R0:W5:Y:S01]  /*3d30*/  @P1 LDG.E.U8 R125, desc[UR10][R14.64] ;  /* 0x0000000a0e7d1981 */ /* 0x000162000c1e1100 */
[----:B------:R-:W-:-:S03]  /*3d40*/  IADD3 R16, P2, PT, R234, UR12, RZ ;  /* 0x0000000cea107c10 */ /* 0x000fc6000ff5e0ff */
[----:B------:R1:W5:Y:S01]  /*3d50*/  @P1 LDG.E.U8 R122, desc[UR10][R12.64] ;  /* 0x0000000a0c7a1981 */ /* 0x000362000c1e1100 */
[----:B------:R-:W-:Y:S02]  /*3d60*/  IADD3.X R17, PT, PT, R233, UR13, RZ, P2, !PT ;  /* 0x0000000de9117c10 */ /* 0x000fe400097fe4ff */
        /* <DEDUP_REMOVED lines=8> */
[----:B------:R-:W-:Y:S02]  /*3df0*/  ISETP.GT.AND P1, PT, R5, 0x5, PT ;  /* 0x000000050500780c */ /* 0x000fe40003f24270 */
[----:B0-----:R-:W-:Y:S01]  /*3e00*/  IADD3 R16, P3, PT, R236, UR12, RZ ;  /* 0x0000000cec107c10 */ /* 0x001fe2000ff7e0ff */
[----:B------:R0:W5:Y:S01]  /*3e10*/  @P0 LDG.E.U8 R113, desc[UR10][R12.64] ;  /* 0x0000000a0c710981 */ /* 0x000162000c1e1100 */
[----:B------:R-:W-:-:S02]  /*3e20*/  PRMT R112, RZ, 0x7610, R112 ;  /* 0x00007610ff707816 */ /* 0x000fc40000000070 */
[----:B------:R-:W-:Y:S02]  /*3e30*/  IADD3.X R17, PT, PT, R235, UR13, RZ, P3, !PT ;  /* 0x0000000deb117c10 */ /* 0x000fe40009ffe4ff */
[----:B------:R-:W-:Y:S02]  /*3e40*/  PRMT R36, RZ, 0x7610, R36 ;  /* 0x00007610ff247816 */ /* 0x000fe40000000024 */
[----:B------:R2:W5:Y:S01]  /*3e50*/  @P0 LDG.E.U8 R112, desc[UR10][R14.64] ;  /* 0x0000000a0e700981 */ /* 0x000562000c1e1100 */
[----:B0-----:R-:W-:-:S04]  /*3e60*/  IADD3 R12, P3, PT, R248, UR12, RZ ;  /* 0x0000000cf80c7c10 */ /* 0x001fc8000ff7e0ff */
[----:B------:R-:W-:Y:S02]  /*3e70*/  IADD3.X R13, PT, PT, R247, UR13, RZ, P3, !PT ;  /* 0x0000000df70d7c10 */ /* 0x000fe40009ffe4ff */
[----:B------:R-:W-:Y:S02]  /*3e80*/  PRMT R46, RZ, 0x7610, R46 ;  /* 0x00007610ff2e7816 */ /* 0x000fe4000000002e */
[----:B------:R-:W-:Y:S01]  /*3e90*/  PRMT R35, RZ, 0x7610, R35 ;  /* 0x00007610ff237816 */ /* 0x000fe20000000023 */
[----:B------:R4:W5:Y:S04]  /*3ea0*/  @P1 LDG.E.U8 R36, desc[UR10][R12.64] ;  /* 0x0000000a0c241981 */ /* 0x000968000c1e1100 */
[----:B------:R-:W5:Y:S01]  /*3eb0*/  @P0 LDG.E.U8 R46, desc[UR10][R16.64] ;  /* 0x0000000a102e0981 */ /* 0x000f62000c1e1100 */
[----:B------:R-:W-:-:S02]  /*3ec0*/  PRMT R37, RZ, 0x7610, R37 ;  /* 0x00007610ff257816 */ /* 0x000fc40000000025 */
[----:B------:R-:W-:Y:S02]  /*3ed0*/  PRMT R34, RZ, 0x7610, R34 ;  /* 0x00007610ff227816 */ /* 0x000fe40000000022 */
[----:B--2---:R-:W-:Y:S02]  /*3ee0*/  IADD3 R14, P2, PT, R19, UR12, RZ ;  /* 0x0000000c130e7c10 */ /* 0x004fe4000ff5e0ff */
[----:B------:R-:W2:Y:S02]  /*3ef0*/  LDL R19, [R1+0x10] ;  /* 0x0000100001137983 */ /* 0x000ea40000100800 */
[----:B---3--:R-:W-:Y:S02]  /*3f00*/  IADD3.X R15, PT, PT, R18, UR13, RZ, P2, !PT ;  /* 0x0000000d120f7c10 */ /* 0x008fe400097fe4ff */
[----:B------:R-:W3:Y:S01]  /*3f10*/  LDL R18, [R1+0x2c] ;  /* 0x00002c0001127983 */ /* 0x000ee20000100800 */
[----:B----4-:R-:W-:-:S03]  /*3f20*/  IADD3 R12, P2, PT, R114, UR12, RZ ;  /* 0x0000000c720c7c10 */ /* 0x010fc6000ff5e0ff */
[----:B------:R0:W4:Y:S01]  /*3f30*/  @P1 LDG.E.U8 R35, desc[UR10][R14.64] ;  /* 0x0000000a0e231981 */ /* 0x000122000c1e1100 */
[----:B-----5:R-:W-:-:S03]  /*3f40*/  IADD3.X R13, PT, PT, R41, UR13, RZ, P2, !PT ;  /* 0x0000000d290d7c10 */ /* 0x020fc600097fe4ff */
[----:B------:R-:W5:Y:S04]  /*3f50*/  LDL R114, [R1+0x3c] ;  /* 0x00003c0001727983 */ /* 0x000f680000100800 */
[----:B------:R-:W4:Y:S01]  /*3f60*/  LDL R41, [R1+0x40] ;  /* 0x0000400001297983 */ /* 0x000f220000100800 */
[----:B0-----:R-:W-:Y:S02]  /*3f70*/  IADD3 R14, P0, PT, R246, UR12, RZ ;  /* 0x0000000cf60e7c10 */ /* 0x001fe4000ff1e0ff */
[----:B------:R-:W-:Y:S01]  /*3f80*/  IADD3 R16, P2, PT, R40, UR12, RZ ;  /* 0x0000000c28107c10 */ /* 0x000fe2000ff5e0ff */
[----:B------:R-:W4:Y:S01]  /*3f90*/  @P1 LDG.E.U8 R34, desc[UR10][R12.64] ;  /* 0x0000000a0c221981 */ /* 0x000f22000c1e1100 */
[----:B------:R-:W-:-:S03]  /*3fa0*/  IADD3.X R15, PT, PT, R245, UR13, RZ, P0, !PT ;  /* 0x0000000df50f7c10 */ /* 0x000fc600087fe4ff */
[----:B------:R-:W4:Y:S04]  /*3fb0*/  LDL R40, [R1+0x34] ;  /* 0x0000340001287983 */ /* 0x000f280000100800 */
[----:B------:R0:W4:Y:S01]  /*3fc0*/  @P1 LDG.E.U8 R37, desc[UR10][R14.64] ;  /* 0x0000000a0e251981 */ /* 0x000122000c1e1100 */
[----:B------:R-:W-:-:S03]  /*3fd0*/  IADD3.X R17, PT, PT, R38, UR13, RZ, P2, !PT ;  /* 0x0000000d26117c10 */ /* 0x000fc600097fe4ff */
[----:B------:R-:W4:Y:S01]  /*3fe0*/  LDL R38, [R1+0x30] ;  /* 0x0000300001267983 */ /* 0x000f220000100800 */
[----:B0-----:R-:W-:-:S03]  /*3ff0*/  IADD3 R14, P1, PT, R39, UR12, RZ ;  /* 0x0000000c270e7c10 */ /* 0x001fc6000ff3e0ff */
[----:B------:R-:W4:Y:S01]  /*4000*/  LDL R39, [R1+0x4c] ;  /* 0x00004c0001277983 */ /* 0x000f220000100800 */
[----:B------:R-:W-:Y:S02]  /*4010*/  ISETP.GT.AND P0, PT, R5, 0x6, PT ;  /* 0x000000060500780c */ /* 0x000fe40003f04270 */
[----:B------:R-:W-:Y:S02]  /*4020*/  PRMT R27, RZ, 0x7610, R27 ;  /* 0x00007610ff1b7816 */ /* 0x000fe4000000001b */
[----:B------:R-:W-:Y:S02]  /*4030*/  IADD3 R12, P2, PT, R21, UR12, RZ ;  /* 0x0000000c150c7c10 */ /* 0x000fe4000ff5e0ff */
[----:B------:R-:W-:Y:S01]  /*4040*/  IADD3.X R15, PT, PT, R20, UR13, RZ, P1, !PT ;  /* 0x0000000d140f7c10 */ /* 0x000fe20008ffe4ff */
[----:B------:R-:W4:Y:S01]  /*4050*/  LDL R21, [R1+0x48] ;  /* 0x0000480001157983 */ /* 0x000f220000100800 */
[----:B------:R-:W-:Y:S02]  /*4060*/  PRMT R26, RZ, 0x7610, R26 ;  /* 0x00007610ff1a7816 */ /* 0x000fe4000000001a */
[----:B------:R-:W-:Y:S01]  /*4070*/  PRMT R28, RZ, 0x7610, R28 ;  /* 0x00007610ff1c7816 */ /* 0x000fe2000000001c */
[----:B------:R-:W4:Y:S01]  /*4080*/  LDL R20, [R1+0x64] ;  /* 0x0000640001147983 */ /* 0x000f220000100800 */
[----:B------:R-:W-:-:S03]  /*4090*/  ISETP.GT.AND P1, PT, R5, 0x7, PT ;  /* 0x000000070500780c */ /* 0x000fc60003f24270 */
[----:B------:R-:W4:Y:S01]  /*40a0*/  @P0 LDG.E.U8 R27, desc[UR10][R14.64] ;  /* 0x0000000a0e1b0981 */ /* 0x000f22000c1e1100 */
[----:B------:R-:W-:-:S03]  /*40b0*/  PRMT R25, RZ, 0x7610, R25 ;  /* 0x00007610ff197816 */ /* 0x000fc60000000019 */
[----:B------:R0:W4:Y:S02]  /*40c0*/  @P0 LDG.E.U8 R26, desc[UR10][R16.64] ;  /* 0x0000000a101a0981 */ /* 0x000124000c1e1100 */
[----:B0-----:R-:W-:Y:S02]  /*40d0*/  PRMT R17, RZ, 0x7610, R17 ;  /* 0x00007610ff117816 */ /* 0x001fe40000000011 */
[----:B--2---:R-:W-:Y:S02]  /*40e0*/  IADD3.X R13, PT, PT, R19, UR13, RZ, P2, !PT ;  /* 0x0000000d130d7c10 */ /* 0x004fe400097fe4ff */
[----:B------:R-:W-:Y:S02]  /*40f0*/  IADD3 R14, P2, PT, R156, UR12, RZ ;  /* 0x0000000c9c0e7c10 */ /* 0x000fe4000ff5e0ff */
[----:B---3--:R-:W-:Y:S01]  /*4100*/  IADD3 R18, P3, PT, R18, UR12, RZ ;  /* 0x0000000c12127c10 */ /* 0x008fe2000ff7e0ff */
[----:B------:R5:W2:Y:S03]  /*4110*/  @P0 LDG.E.U8 R28, desc[UR10][R12.64] ;  /* 0x0000000a0c1c0981 */ /* 0x000aa6000c1e1100 */
[----:B------:R-:W-:Y:S01]  /*4120*/  IADD3.X R19, PT, PT, R117, UR13, RZ, P3, !PT ;  /* 0x0000000d75137c10 */ /* 0x000fe20009ffe4ff */
[----:B------:R-:W3:Y:S04]  /*4130*/  LDL R156, [R1+0x8c] ;  /* 0x00008c00019c7983 */ /* 0x000ee80000100800 */
[----:B------:R0:W2:Y:S01]  /*4140*/  @P0 LDG.E.U8 R25, desc[UR10][R18.64] ;  /* 0x0000000a12190981 */ /* 0x0000a2000c1e1100 */
[----:B-----5:R-:W-:-:S03]  /*4150*/  IADD3 R12, P3, PT, R114, UR12, RZ ;  /* 0x0000000c720c7c10 */ /* 0x020fc6000ff7e0ff */
[----:B------:R-:W5:Y:S01]  /*4160*/  LDL R114, [R1+0x60] ;  /* 0x0000600001727983 */ /* 0x000f620000100800 */
[----:B----4-:R-:W-:Y:S02]  /*4170*/  IADD3.X R15, PT, PT, R41, UR13, RZ, P2, !PT ;  /* 0x0000000d290f7c10 */ /* 0x010fe400097fe4ff */
[----:B------:R-:W-:Y:S01]  /*4180*/  IADD3.X R13, PT, PT, R116, UR13, RZ, P3, !PT ;  /* 0x0000000d740d7c10 */ /* 0x000fe20009ffe4ff */
[----:B------:R-:W4:Y:S01]  /*4190*/  LDL R41, [R1+0x54] ;  /* 0x0000540001297983 */ /* 0x000f220000100800 */
[----:B0-----:R-:W-:-:S03]  /*41a0*/  PRMT R18, RZ, 0x7610, R18 ;  /* 0x00007610ff127816 */ /* 0x001fc60000000012 */
[----:B------:R0:W2:Y:S04]  /*41b0*/  @P1 LDG.E.U8 R17, desc[UR10][R14.64] ;  /* 0x0000000a0e111981 */ /* 0x0000a8000c1e1100 */
[----:B------:R-:W2:Y:S04]  /*41c0*/  LDL R117, [R1+0x58] ;  /* 0x0000580001757983 */ /* 0x000ea80000100800 */
[----:B------:R1:W3:Y:S01]  /*41d0*/  @P1 LDG.E.U8 R18, desc[UR10][R12.64] ;  /* 0x0000000a0c121981 */ /* 0x0002e2000c1e1100 */
[----:B0-----:R-:W-:-:S03]  /*41e0*/  IADD3 R14, P0, PT, R40, UR12, RZ ;  /* 0x0000000c280e7c10 */ /* 0x001fc6000ff1e0ff */
[----:B------:R-:W3:Y:S04]  /*41f0*/  LDL R40, [R1+0x6c] ;  /* 0x00006c0001287983 */ /* 0x000ee80000100800 */
[----:B------:R-:W3:Y:S01]  /*4200*/  LDL R116, [R1+0x50] ;  /* 0x0000500001747983 */ /* 0x000ee20000100800 */
[----:B-1----:R-:W-:-:S03]  /*4210*/  IADD3 R12, P2, PT, R39, UR12, RZ ;  /* 0x0000000c270c7c10 */ /* 0x002fc6000ff5e0ff */
[----:B------:R-:W3:Y:S01]  /*4220*/  LDL R39, [R1+0x84] ;  /* 0x0000840001277983 */ /* 0x000ee20000100800 */
[----:B------:R-:W-:-:S03]  /*4230*/  IADD3.X R15, PT, PT, R38, UR13, RZ, P0, !PT ;  /* 0x0000000d260f7c10 */ /* 0x000fc600087fe4ff */
[----:B------:R-:W3:Y:S01]  /*4240*/  LDL R38, [R1+0x68] ;  /* 0x0000680001267983 */ /* 0x000ee20000100800 */
[----:B------:R-:W-:Y:S02]  /*4250*/  PRMT R19, RZ, 0x7610, R19 ;  /* 0x00007610ff137816 */ /* 0x000fe40000000013 */
[----:B------:R-:W-:Y:S02]  /*4260*/  PRMT R16, RZ, 0x7610, R16 ;  /* 0x00007610ff107816 */ /* 0x000fe40000000010 */
[----:B------:R-:W-:Y:S02]  /*4270*/  IADD3.X R13, PT, PT, R21, UR13, RZ, P2, !PT ;  /* 0x0000000d150d7c10 */ /* 0x000fe400097fe4ff */
[----:B------:R-:W-:Y:S01]  /*4280*/  ISETP.GT.AND P0, PT, R5, 0x8, PT ;  /* 0x000000080500780c */ /* 0x000fe20003f04270 */
[----:B------:R0:W3:Y:S01]  /*4290*/  @P1 LDG.E.U8 R19, desc[UR10][R14.64] ;  /* 0x0000000a0e131981 */ /* 0x0000e2000c1e1100 */
[----:B------:R-:W-:-:S03]  /*42a0*/  IADD3 R20, P2, PT, R20, UR12, RZ ;  /* 0x0000000c14147c10 */ /* 0x000fc6000ff5e0ff */
[----:B------:R4:W3:Y:S01]  /*42b0*/  @P1 LDG.E.U8 R16, desc[UR10][R12.64] ;  /* 0x0000000a0c101981 */ /* 0x0008e2000c1e1100 */
[----:B------:R-:W-:Y:S02]  /*42c0*/  PRMT R150, RZ, 0x7610, R150 ;  /* 0x00007610ff967816 */ /* 0x000fe40000000096 */
[----:B0-----:R-:W-:Y:S02]  /*42d0*/  IADD3 R14, P1, PT, R115, UR12, RZ ;  /* 0x0000000c730e7c10 */ /* 0x001fe4000ff3e0ff */
[----:B------:R-:W3:Y:S01]  /*42e0*/  LDL R115, [R1+0x78] ;  /* 0x0000780001737983 */ /* 0x000ee20000100800 */
[----:B------:R-:W-:Y:S02]  /*42f0*/  PRMT R151, RZ, 0x7610, R151 ;  /* 0x00007610ff977816 */ /* 0x000fe40000000097 */
[----:B-----5:R-:W-:Y:S02]  /*4300*/  IADD3.X R21, PT, PT, R114, UR13, RZ, P2, !PT ;  /* 0x0000000d72157c10 */ /* 0x020fe400097fe4ff */
[----:B------:R-:W5:Y:S01]  /*4310*/  LDL R114, [R1+0x74] ;  /* 0x0000740001727983 */ /* 0x000f620000100800 */
[----:B----4-:R-:W-:-:S03]  /*4320*/  IADD3 R12, P2, PT, R41, UR12, RZ ;  /* 0x0000000c290c7c10 */ /* 0x010fc6000ff5e0ff */
[----:B------:R-:W4:Y:S04]  /*4330*/  LDL R41, [R1+0x70] ;  /* 0x0000700001297983 */ /* 0x000f280000100800 */
[----:B------:R3:W4:Y:S01]  /*4340*/  @P0 LDG.E.U8 R150, desc[UR10][R20.64] ;  /* 0x0000000a14960981 */ /* 0x000722000c1e1100 */
[----:B--2---:R-:W-:-:S03]  /*4350*/  IADD3.X R15, PT, PT, R117, UR13, RZ, P1, !PT ;  /* 0x0000000d750f7c10 */ /* 0x004fc60008ffe4ff */
[----:B------:R-:W2:Y:S04]  /*4360*/  LDL R117, [R1+0x88] ;  /* 0x0000880001757983 */ /* 0x000ea80000100800 */
[----:B------:R0:W2:Y:S01]  /*4370*/  @P0 LDG.E.U8 R151, desc[UR10][R14.64] ;  /* 0x0000000a0e970981 */ /* 0x0000a2000c1e1100 */
[----:B---3--:R-:W-:-:S03]  /*4380*/  IADD3 R20, P3, PT, R40, UR12, RZ ;  /* 0x0000000c28147c10 */ /* 0x008fc6000ff7e0ff */
[----:B------:R-:W3:Y:S01]  /*4390*/  LDL R40, [R1+0xa4] ;  /* 0x0000a40001287983 */ /* 0x000ee20000100800 */
[----:B------:R-:W-:-:S03]  /*43a0*/  IADD3.X R13, PT, PT, R116, UR13, RZ, P2, !PT ;  /* 0x0000000d740d7c10 */ /* 0x000fc600097fe4ff */
[----:B------:R-:W3:Y:S01]  /*43b0*/  LDL R116, [R1+0xa0] ;  /* 0x0000a00001747983 */ /* 0x000ee20000100800 */
[----:B0-----:R-:W-:-:S03]  /*43c0*/  IADD3 R14, P2, PT, R39, UR12, RZ ;  /* 0x0000000c270e7c10 */ /* 0x001fc6000ff5e0ff */
[----:B------:R-:W3:Y:S01]  /*43d0*/  LDL R39, [R1+0x9c] ;  /* 0x00009c0001277983 */ /* 0x000ee20000100800 */
[----:B------:R-:W-:-:S03]  /*43e0*/  IADD3.X R21, PT, PT, R38, UR13, RZ, P3, !PT ;  /* 0x0000000d26157c10 */ /* 0x000fc60009ffe4ff */
[----:B------:R-:W3:Y:S01]  /*43f0*/  LDL R38, [R1+0x94] ;  /* 0x0000940001267983 */ /* 0x000ee20000100800 */
[----:B------:R-:W-:Y:S02]  /*4400*/  PRMT R152, RZ, 0x7610, R152 ;  /* 0x00007610ff987816 */ /* 0x000fe40000000098 */
[----:B------:R-:W-:Y:S02]  /*4410*/  ISETP.GT.AND P1, PT, R5, 0x9, PT ;  /* 0x000000090500780c */ /* 0x000fe40003f24270 */
[----:B------:R-:W-:Y:S02]  /*4420*/  PRMT R149, RZ, 0x7610, R149 ;  /* 0x00007610ff957816 */ /* 0x000fe40000000095 */
[----:B------:R0:W3:Y:S01]  /*4430*/  @P0 LDG.E.U8 R152, desc[UR10][R12.64] ;  /* 0x0000000a0c980981 */ /* 0x0000e2000c1e1100 */
[----:B------:R-:W-:Y:S02]  /*4440*/  PRMT R142, RZ, 0x7610, R142 ;  /* 0x00007610ff8e7816 */ /* 0x000fe4000000008e */
[----:B------:R-:W-:Y:S01]  /*4450*/  IADD3.X R15, PT, PT, R157, UR13, RZ, P2, !PT ;  /* 0x0000000d9d0f7c10 */ /* 0x000fe200097fe4ff */
[----:B------:R-:W3:Y:S01]  /*4460*/  @P0 LDG.E.U8 R149, desc[UR10][R20.64] ;  /* 0x0000000a14950981 */ /* 0x000ee2000c1e1100 */
[----:B------:R-:W-:-:S03]  /*4470*/  PRMT R143, RZ, 0x7610, R143 ;  /* 0x00007610ff8f7816 */ /* 0x000fc6000000008f */
[----:B------:R-:W3:Y:S01]  /*4480*/  LDL R157, [R1+0xac] ;  /* 0x0000ac00019d7983 */ /* 0x000ee20000100800 */
[----:B0-----:R-:W-:-:S03]  /*4490*/  IADD3 R12, P3, PT, R158, UR12, RZ ;  /* 0x0000000c9e0c7c10 */ /* 0x001fc6000ff7e0ff */
[----:B------:R-:W3:Y:S01]  /*44a0*/  @P1 LDG.E.U8 R142, desc[UR10][R14.64] ;  /* 0x0000000a0e8e1981 */ /* 0x000ee2000c1e1100 */
[----:B------:R-:W-:-:S03]  /*44b0*/  IADD3.X R13, PT, PT, R115, UR13, RZ, P3, !PT ;  /* 0x0000000d730d7c10 */ /* 0x000fc60009ffe4ff */
[----:B------:R-:W3:Y:S04]  /*44c0*/  LDL R115, [R1+0x98] ;  /* 0x0000980001737983 */ /* 0x000ee80000100800 */
[----:B------:R0:W3:Y:S01]  /*44d0*/  @P1 LDG.E.U8 R143, desc[UR10][R12.64] ;  /* 0x0000000a0c8f1981 */ /* 0x0000e2000c1e1100 */
[----:B------:R-:W-:Y:S02]  /*44e0*/  PRMT R144, RZ, 0x7610, R144 ;  /* 0x00007610ff907816 */ /* 0x000fe40000000090 */
[----:B------:R-:W-:Y:S01]  /*44f0*/  PRMT R141, RZ, 0x7610, R141 ;  /* 0x00007610ff8d7816 */ /* 0x000fe2000000008d */
[----:B------:R-:W3:Y:S01]  /*4500*/  LDL R158, [R1+0xb8] ;  /* 0x0000b800019e7983 */ /* 0x000ee20000100800 */
[----:B0-----:R-:W-:-:S03]  /*4510*/  IADD3 R12, P2, PT, R156, UR12, RZ ;  /* 0x0000000c9c0c7c10 */ /* 0x001fc6000ff5e0ff */
[----:B------:R-:W3:Y:S01]  /*4520*/  LDL R156, [R1+0xc4] ;  /* 0x0000c400019c7983 */ /* 0x000ee20000100800 */
[----:B-----5:R-:W-:-:S03]  /*4530*/  IADD3 R14, P0, PT, R114, UR12, RZ ;  /* 0x0000000c720e7c10 */ /* 0x020fc6000ff1e0ff */
[----:B------:R-:W5:Y:S01]  /*4540*/  LDL R114, [R1+0x90] ;  /* 0x0000900001727983 */ /* 0x000f620000100800 */
[----:B----4-:R-:W-:-:S03]  /*4550*/  IADD3.X R15, PT, PT, R41, UR13, RZ, P0, !PT ;  /* 0x0000000d290f7c10 */ /* 0x010fc600087fe4ff */
        /* <DEDUP_REMOVED lines=8> */
[----:B------:R-:W2:Y:S01]  /*45e0*/  LDL R116, [R1+0xb0] ;  /* 0x0000b00001747983 */ /* 0x000ea20000100800 */
[----:B0-----:R-:W-:-:S03]  /*45f0*/  IADD3 R14, P1, PT, R39, UR12, RZ ;  /* 0x0000000c270e7c10 */ /* 0x001fc6000ff3e0ff */
[----:B------:R-:W2:Y:S01]  /*4600*/  LDL R39, [R1+0xc0] ;  /* 0x0000c00001277983 */ /* 0x000ea20000100800 */
[----:B-1----:R-:W-:-:S03]  /*4610*/  IADD3 R12, P2, PT, R38, UR12, RZ ;  /* 0x0000000c260c7c10 */ /* 0x002fc6000ff5e0ff */
[----:B------:R-:W2:Y:S01]  /*4620*/  LDL R38, [R1+0xcc] ;  /* 0x0000cc0001267983 */ /* 0x000ea20000100800 */
[----:B------:R-:W-:Y:S02]  /*4630*/  ISETP.GT.AND P0, PT, R5, 0xa, PT ;  /* 0x0000000a0500780c */ /* 0x000fe40003f04270 */
[----:B------:R-:W-:Y:S02]  /*4640*/  PRMT R130, RZ, 0x7610, R130 ;  /* 0x00007610ff827816 */ /* 0x000fe40000000082 */
[----:B------:R-:W-:Y:S02]  /*4650*/  PRMT R132, RZ, 0x7610, R132 ;  /* 0x00007610ff847816 */ /* 0x000fe40000000084 */
[----:B------:R-:W-:-:S07]  /*4660*/  PRMT R131, RZ, 0x7610, R131 ;  /* 0x00007610ff837816 */ /* 0x000fce0000000083 */
[----:B------:R0:W2:Y:S01]  /*4670*/  @P0 LDG.E.U8 R130, desc[UR10][R20.64] ;  /* 0x0000000a14820981 */ /* 0x0000a2000c1e1100 */
[----:B------:R-:W-:-:S03]  /*4680*/  IADD3.X R15, PT, PT, R115, UR13, RZ, P1, !PT ;  /* 0x0000000d730f7c10 */ /* 0x000fc60008ffe4ff */
[----:B------:R-:W2:Y:S01]  /*4690*/  LDL R115, [R1+0xc8] ;  /* 0x0000c80001737983 */ /* 0x000ea20000100800 */
[----:B0-----:R-:W-:Y:S02]  /*46a0*/  IADD3 R20, P3, PT, R157, UR12, RZ ;  /* 0x0000000c9d147c10 */ /* 0x001fe4000ff7e0ff */
[----:B------:R-:W-:Y:S01]  /*46b0*/  ISETP.GT.AND P1, PT, R5, 0xb, PT ;  /* 0x0000000b0500780c */ /* 0x000fe20003f24270 */
[----:B------:R0:W2:Y:S01]  /*46c0*/  @P0 LDG.E.U8 R131, desc[UR10][R14.64] ;  /* 0x0000000a0e830981 */ /* 0x0000a2000c1e1100 */
[----:B------:R-:W-:Y:S02]  /*46d0*/  PRMT R120, RZ, 0x7610, R120 ;  /* 0x00007610ff787816 */ /* 0x000fe40000000078 */
[----:B------:R-:W-:Y:S01]  /*46e0*/  PRMT R129, RZ, 0x7610, R129 ;  /* 0x00007610ff817816 */ /* 0x000fe20000000081 */
[----:B------:R-:W2:Y:S01]  /*46f0*/  LDL R157, [R1+0xdc] ;  /* 0x0000dc00019d7983 */ /* 0x000ea20000100800 */
[----:B------:R-:W-:Y:S02]  /*4700*/  PRMT R119, RZ, 0x7610, R119 ;  /* 0x00007610ff777816 */ /* 0x000fe40000000077 */
[----:B-----5:R-:W-:-:S02]  /*4710*/  IADD3.X R13, PT, PT, R114, UR13, RZ, P2, !PT ;  /* 0x0000000d720d7c10 */ /* 0x020fc400097fe4ff */
[----:B------:R-:W5:Y:S01]  /*4720*/  LDL R114, [R1+0xe4] ;  /* 0x0000e40001727983 */ /* 0x000f620000100800 */
[----:B----4-:R-:W-:-:S03]  /*4730*/  IADD3.X R21, PT, PT, R41, UR13, RZ, P3, !PT ;  /* 0x0000000d29157c10 */ /* 0x010fc60009ffe4ff */
[----:B------:R-:W4:Y:S01]  /*4740*/  LDL R41, [R1+0xe0] ;  /* 0x0000e00001297983 */ /* 0x000f220000100800 */
[----:B0-----:R-:W-:-:S03]  /*4750*/  IADD3 R14, P2, PT, R156, UR12, RZ ;  /* 0x0000000c9c0e7c10 */ /* 0x001fc6000ff5e0ff */
[----:B------:R3:W4:Y:S04]  /*4760*/  @P0 LDG.E.U8 R132, desc[UR10][R12.64] ;  /* 0x0000000a0c840981 */ /* 0x000728000c1e1100 */
[----:B------:R-:W4:Y:S04]  /*4770*/  LDL R156, [R1+0xd8] ;  /* 0x0000d800019c7983 */ /* 0x000f280000100800 */
[----:B------:R-:W4:Y:S01]  /*4780*/  @P0 LDG.E.U8 R129, desc[UR10][R20.64] ;  /* 0x0000000a14810981 */ /* 0x000f22000c1e1100 */
[----:B---3--:R-:W-:-:S03]  /*4790*/  IADD3 R12, P3, PT, R40, UR12, RZ ;  /* 0x0000000c280c7c10 */ /* 0x008fc6000ff7e0ff */
[----:B------:R-:W3:Y:S01]  /*47a0*/  LDL R40, [R1+0xd4] ;  /* 0x0000d40001287983 */ /* 0x000ee20000100800 */
[----:B------:R-:W-:Y:S02]  /*47b0*/  IADD3.X R13, PT, PT, R158, UR13, RZ, P3, !PT ;  /* 0x0000000d9e0d7c10 */ /* 0x000fe40009ffe4ff */
[----:B------:R-:W-:Y:S01]  /*47c0*/  PRMT R118, RZ, 0x7610, R118 ;  /* 0x00007610ff767816 */ /* 0x000fe20000000076 */
[----:B------:R-:W3:Y:S01]  /*47d0*/  LDL R158, [R1+0x10c] ;  /* 0x00010c00019e7983 */ /* 0x000ee20000100800 */
[----:B--2---:R-:W-:-:S03]  /*47e0*/  IADD3.X R15, PT, PT, R39, UR13, RZ, P2, !PT ;  /* 0x0000000d270f7c10 */ /* 0x004fc600097fe4ff */
[----:B------:R-:W2:Y:S04]  /*47f0*/  LDL R39, [R1+0xd0] ;  /* 0x0000d00001277983 */ /* 0x000ea80000100800 */
[----:B------:R0:W2:Y:S04]  /*4800*/  @P1 LDG.E.U8 R120, desc[UR10][R12.64] ;  /* 0x0000000a0c781981 */ /* 0x0000a8000c1e1100 */
[----:B------:R1:W2:Y:S01]  /*4810*/  @P1 LDG.E.U8 R119, desc[UR10][R14.64] ;  /* 0x0000000a0e771981 */ /* 0x0002a2000c1e1100 */
[----:B0-----:R-:W-:-:S03]  /*4820*/  IADD3 R12, P2, PT, R38, UR12, RZ ;  /* 0x0000000c260c7c10 */ /* 0x001fc6000ff5e0ff */
[----:B------:R-:W2:Y:S01]  /*4830*/  LDL R38, [R1+0xec] ;  /* 0x0000ec0001267983 */ /* 0x000ea20000100800 */
[----:B-1----:R-:W-:-:S03]  /*4840*/  IADD3 R14, P0, PT, R117, UR12, RZ ;  /* 0x0000000c750e7c10 */ /* 0x002fc6000ff1e0ff */
[----:B------:R-:W2:Y:S01]  /*4850*/  LDL R117, [R1+0xe8] ;  /* 0x0000e80001757983 */ /* 0x000ea20000100800 */
[----:B------:R-:W-:-:S03]  /*4860*/  IADD3.X R15, PT, PT, R116, UR13, RZ, P0, !PT ;  /* 0x0000000d740f7c10 */ /* 0x000fc600087fe4ff */
[----:B------:R-:W2:Y:S01]  /*4870*/  LDL R116, [R1+0x104] ;  /* 0x0001040001747983 */ /* 0x000ea20000100800 */
[----:B------:R-:W-:-:S03]  /*4880*/  IADD3.X R13, PT, PT, R115, UR13, RZ, P2, !PT ;  /* 0x0000000d730d7c10 */ /* 0x000fc600097fe4ff */
[----:B------:R-:W2:Y:S01]  /*4890*/  LDL R115, [R1+0xfc] ;  /* 0x0000fc0001737983 */ /* 0x000ea20000100800 */
[----:B------:R-:W-:Y:S02]  /*48a0*/  ISETP.GT.AND P0, PT, R5, 0xc, PT ;  /* 0x0000000c0500780c */ /* 0x000fe40003f04270 */
[----:B------:R-:W-:Y:S01]  /*48b0*/  PRMT R121, RZ, 0x7610, R121 ;  /* 0x00007610ff797816 */ /* 0x000fe20000000079 */
[----:B------:R-:W2:Y:S01]  /*48c0*/  @P1 LDG.E.U8 R118, desc[UR10][R12.64] ;  /* 0x0000000a0c761981 */ /* 0x000ea2000c1e1100 */
[----:B------:R-:W-:-:S04]  /*48d0*/  PRMT R43, RZ, 0x7610, R43 ;  /* 0x00007610ff2b7816 */ /* 0x000fc8000000002b */
[----:B------:R0:W2:Y:S01]  /*48e0*/  @P1 LDG.E.U8 R121, desc[UR10][R14.64] ;  /* 0x0000000a0e791981 */ /* 0x0000a2000c1e1100 */
[----:B------:R-:W-:Y:S02]  /*48f0*/  PRMT R44, RZ, 0x7610, R44 ;  /* 0x00007610ff2c7816 */ /* 0x000fe4000000002c */
[----:B0-----:R-:W-:Y:S02]  /*4900*/  IADD3 R14, P1, PT, R157, UR12, RZ ;  /* 0x0000000c9d0e7c10 */ /* 0x001fe4000ff3e0ff */
[----:B------:R-:W2:Y:S01]  /*4910*/  LDL R157, [R1+0xf0] ;  /* 0x0000f000019d7983 */ /* 0x000ea20000100800 */
[----:B-----5:R-:W-:-:S03]  /*4920*/  IADD3 R20, P2, PT, R114, UR12, RZ ;  /* 0x0000000c72147c10 */ /* 0x020fc6000ff5e0ff */
[----:B------:R-:W5:Y:S01]  /*4930*/  LDL R114, [R1+0x100] ;  /* 0x0001000001727983 */ /* 0x000f620000100800 */
[----:B----4-:R-:W-:-:S03]  /*4940*/  IADD3.X R21, PT, PT, R41, UR13, RZ, P2, !PT ;  /* 0x0000000d29157c10 */ /* 0x010fc600097fe4ff */
[----:B------:R-:W4:Y:S04]  /*4950*/  LDL R41, [R1+0xf8] ;  /* 0x0000f80001297983 */ /* 0x000f280000100800 */
[----:B------:R0:W4:Y:S01]  /*4960*/  @P0 LDG.E.U8 R43, desc[UR10][R20.64] ;  /* 0x0000000a142b0981 */ /* 0x000122000c1e1100 */
[----:B------:R-:W-:-:S03]  /*4970*/  IADD3.X R15, PT, PT, R156, UR13, RZ, P1, !PT ;  /* 0x0000000d9c0f7c10 */ /* 0x000fc60008ffe4ff */
[----:B------:R-:W4:Y:S04]  /*4980*/  LDL R156, [R1+0x11c] ;  /* 0x00011c00019c7983 */ /* 0x000f280000100800 */
[----:B------:R1:W4:Y:S01]  /*4990*/  @P0 LDG.E.U8 R44, desc[UR10][R14.64] ;  /* 0x0000000a0e2c0981 */ /* 0x000322000c1e1100 */
[----:B---3--:R-:W-:-:S03]  /*49a0*/  IADD3 R12, P2, PT, R40, UR12, RZ ;  /* 0x0000000c280c7c10 */ /* 0x008fc6000ff5e0ff */
[----:B------:R-:W3:Y:S01]  /*49b0*/  LDL R40, [R1+0xf4] ;  /* 0x0000f40001287983 */ /* 0x000ee20000100800 */
[----:B--2---:R-:W-:-:S03]  /*49c0*/  IADD3.X R13, PT, PT, R39, UR13, RZ, P2, !PT ;  /* 0x0000000d270d7c10 */ /* 0x004fc600097fe4ff */
[----:B------:R-:W2:Y:S01]  /*49d0*/  LDL R39, [R1+0x108] ;  /* 0x0001080001277983 */ /* 0x000ea20000100800 */
[----:B0-----:R-:W-:-:S03]  /*49e0*/  IADD3 R20, P3, PT, R38, UR12, RZ ;  /* 0x0000000c26147c10 */ /* 0x001fc6000ff7e0ff */
[----:B------:R-:W2:Y:S01]  /*49f0*/  LDL R38, [R1+0x124] ;  /* 0x0001240001267983 */ /* 0x000ea20000100800 */
[----:B-1----:R-:W-:-:S03]  /*4a00*/  IADD3 R14, P2, PT, R116, UR12, RZ ;  /* 0x0000000c740e7c10 */ /* 0x002fc6000ff5e0ff */
[----:B------:R-:W2:Y:S01]  /*4a10*/  LDL R116, [R1+0x120] ;  /* 0x0001200001747983 */ /* 0x000ea20000100800 */
[----:B------:R-:W-:Y:S02]  /*4a20*/  PRMT R45, RZ, 0x7610, R45 ;  /* 0x00007610ff2d7816 */ /* 0x000fe4000000002d */
[----:B------:R-:W-:Y:S02]  /*4a30*/  ISETP.GT.AND P1, PT, R5, 0xd, PT ;  /* 0x0000000d0500780c */ /* 0x000fe40003f24270 */
[----:B------:R-:W-:Y:S02]  /*4a40*/  IADD3.X R21, PT, PT, R117, UR13, RZ, P3, !PT ;  /* 0x0000000d75157c10 */ /* 0x000fe40009ffe4ff */
[----:B------:R0:W2:Y:S01]  /*4a50*/  @P0 LDG.E.U8 R45, desc[UR10][R12.64] ;  /* 0x0000000a0c2d0981 */ /* 0x0000a2000c1e1100 */
[----:B------:R-:W-:Y:S02]  /*4a60*/  PRMT R32, RZ, 0x7610, R32 ;  /* 0x00007610ff207816 */ /* 0x000fe40000000020 */
[----:B------:R-:W-:Y:S01]  /*4a70*/  PRMT R42, RZ, 0x7610, R42 ;  /* 0x00007610ff2a7816 */ /* 0x000fe2000000002a */
[----:B------:R-:W2:Y:S01]  /*4a80*/  LDL R117, [R1+0x114] ;  /* 0x0001140001757983 */ /* 0x000ea20000100800 */
[----:B------:R-:W-:-:S04]  /*4a90*/  PRMT R31, RZ, 0x7610, R31 ;  /* 0x00007610ff1f7816 */ /* 0x000fc8000000001f */
[----:B------:R-:W2:Y:S01]  /*4aa0*/  @P0 LDG.E.U8 R42, desc[UR10][R20.64] ;  /* 0x0000000a142a0981 */ /* 0x000ea2000c1e1100 */
[----:B0-----:R-:W-:-:S03]  /*4ab0*/  IADD3 R12, P3, PT, R115, UR12, RZ ;  /* 0x0000000c730c7c10 */ /* 0x001fc6000ff7e0ff */
[----:B------:R-:W2:Y:S01]  /*4ac0*/  LDL R115, [R1+0x118] ;  /* 0x0001180001737983 */ /* 0x000ea20000100800 */
[----:B------:R-:W-:Y:S02]  /*4ad0*/  PRMT R33, RZ, 0x7610, R33 ;  /* 0x00007610ff217816 */ /* 0x000fe40000000021 */
[----:B------:R-:W-:Y:S02]  /*4ae0*/  PRMT R30, RZ, 0x7610, R30 ;  /* 0x00007610ff1e7816 */ /* 0x000fe4000000001e */
[----:B-----5:R-:W-:Y:S02]  /*4af0*/  IADD3.X R15, PT, PT, R114, UR13, RZ, P2, !PT ;  /* 0x0000000d720f7c10 */ /* 0x020fe400097fe4ff */
[----:B------:R-:W5:Y:S01]  /*4b00*/  LDL R114, [R1+0x110] ;  /* 0x0001100001727983 */ /* 0x000f620000100800 */
[----:B----4-:R-:W-:-:S03]  /*4b10*/  IADD3.X R13, PT, PT, R41, UR13, RZ, P3, !PT ;  /* 0x0000000d290d7c10 */ /* 0x010fc60009ffe4ff */
[----:B------:R-:W4:Y:S04]  /*4b20*/  @P1 LDG.E.U8 R31, desc[UR10][R14.64] ;  /* 0x0000000a0e1f1981 */ /* 0x000f28000c1e1100 */
[----:B------:R0:W4:Y:S04]  /*4b30*/  @P1 LDG.E.U8 R32, desc[UR10][R12.64] ;  /* 0x0000000a0c201981 */ /* 0x000128000c1e1100 */
[----:B------:R-:W4:Y:S01]  /*4b40*/  LDL R41, [R1+0x12c] ;  /* 0x00012c0001297983 */ /* 0x000f220000100800 */
[----:B0-----:R-:W-:Y:S02]  /*4b50*/  IADD3 R12, P2, PT, R158, UR12, RZ ;  /* 0x0000000c9e0c7c10 */ /* 0x001fe4000ff5e0ff */
[----:B---3--:R-:W-:Y:S01]  /*4b60*/  IADD3 R14, P0, PT, R40, UR12, RZ ;  /* 0x0000000c280e7c10 */ /* 0x008fe2000ff1e0ff */
[----:B------:R-:W3:Y:S04]  /*4b70*/  LDL R158, [R1+0x140] ;  /* 0x00014000019e7983 */ /* 0x000ee80000100800 */
[----:B------:R-:W3:Y:S01]  /*4b80*/  LDL R40, [R1+0x144] ;  /* 0x0001440001287983 */ /* 0x000ee20000100800 */
[----:B--2---:R-:W-:-:S03]  /*4b90*/  IADD3.X R13, PT, PT, R39, UR13, RZ, P2, !PT ;  /* 0x0000000d270d7c10 */ /* 0x004fc600097fe4ff */
[----:B------:R-:W2:Y:S01]  /*4ba0*/  LDL R39, [R1+0x128] ;  /* 0x0001280001277983 */ /* 0x000ea20000100800 */
[----:B------:R-:W-:-:S03]  /*4bb0*/  IADD3.X R15, PT, PT, R157, UR13, RZ, P0, !PT ;  /* 0x0000000d9d0f7c10 */ /* 0x000fc600087fe4ff */
[----:B------:R-:W2:Y:S04]  /*4bc0*/  LDL R157, [R1+0x138] ;  /* 0x00013800019d7983 */ /* 0x000ea80000100800 */
[----:B------:R0:W2:Y:S04]  /*4bd0*/  @P1 LDG.E.U8 R33, desc[UR10][R14.64] ;  /* 0x0000000a0e211981 */ /* 0x0000a8000c1e1100 */
[----:B------:R1:W2:Y:S01]  /*4be0*/  @P1 LDG.E.U8 R30, desc[UR10][R12.64] ;  /* 0x0000000a0c1e1981 */ /* 0x0002a2000c1e1100 */
[----:B------:R-:W-:-:S03]  /*4bf0*/  IADD3 R20, P2, PT, R38, UR12, RZ ;  /* 0x0000000c26147c10 */ /* 0x000fc6000ff5e0ff */
[----:B------:R-:W2:Y:S01]  /*4c00*/  LDL R38, [R1+0x13c] ;  /* 0x00013c0001267983 */ /* 0x000ea20000100800 */
[----:B------:R-:W-:-:S03]  /*4c10*/  IADD3.X R21, PT, PT, R116, UR13, RZ, P2, !PT ;  /* 0x0000000d74157c10 */ /* 0x000fc600097fe4ff */
[----:B------:R-:W2:Y:S01]  /*4c20*/  LDL R116, [R1+0x134] ;  /* 0x0001340001747983 */ /* 0x000ea20000100800 */
[----:B0-----:R-:W-:-:S03]  /*4c30*/  IADD3 R14, P1, PT, R156, UR12, RZ ;  /* 0x0000000c9c0e7c10 */ /* 0x001fc6000ff3e0ff */
[----:B------:R-:W2:Y:S01]  /*4c40*/  LDL R156, [R1+0x14c] ;  /* 0x00014c00019c7983 */ /* 0x000ea20000100800 */
[----:B------:R-:W-:Y:S02]  /*4c50*/  ISETP.GT.AND P0, PT, R5, 0xe, PT ;  /* 0x0000000e0500780c */ /* 0x000fe40003f04270 */
[----:B------:R-:W-:Y:S02]  /*4c60*/  PRMT R23, RZ, 0x7610, R23 ;  /* 0x00007610ff177816 */ /* 0x000fe40000000017 */
[----:B-1----:R-:W-:Y:S02]  /*4c70*/  IADD3 R12, P2, PT, R117, UR12, RZ ;  /* 0x0000000c750c7c10 */ /* 0x002fe4000ff5e0ff */
[----:B------:R-:W-:Y:S01]  /*4c80*/  PRMT R22, RZ, 0x7610, R22 ;  /* 0x00007610ff167816 */ /* 0x000fe20000000016 */
[----:B------:R-:W2:Y:S01]  /*4c90*/  LDL R117, [R1+0x130] ;  /* 0x0001300001757983 */ /* 0x000ea20000100800 */
[----:B------:R-:W-:Y:S02]  /*4ca0*/  PRMT R24, RZ, 0x7610, R24 ;  /* 0x00007610ff187816 */ /* 0x000fe40000000018 */
[----:B------:R-:W-:-:S03]  /*4cb0*/  IADD3.X R15, PT, PT, R115, UR13, RZ, P1, !PT ;  /* 0x0000000d730f7c10 */ /* 0x000fc60008ffe4ff */
[----:B------:R0:W2:Y:S01]  /*4cc0*/  @P0 LDG.E.U8 R22, desc[UR10][R20.64] ;  /* 0x0000000a14160981 */ /* 0x0000a2000c1e1100 */
[----:B------:R-:W-:-:S03]  /*4cd0*/  ISETP.GT.AND P1, PT, R5, 0xf, PT ;  /* 0x0000000f0500780c */ /* 0x000fc60003f24270 */
[----:B------:R4:W2:Y:S04]  /*4ce0*/  @P0 LDG.E.U8 R23, desc[UR10][R14.64] ;  /* 0x0000000a0e170981 */ /* 0x0008a8000c1e1100 */
[----:B------:R-:W2:Y:S01]  /*4cf0*/  LDL R115, [R1+0x148] ;  /* 0x0001480001737983 */ /* 0x000ea20000100800 */
[----:B0-----:R-:W-:Y:S02]  /*4d00*/  PRMT R21, RZ, 0x7610, R21 ;  /* 0x00007610ff157816 */ /* 0x001fe40000000015 */
[----:B-----5:R-:W-:Y:S02]  /*4d10*/  IADD3.X R13, PT, PT, R114, UR13, RZ, P2, !PT ;  /* 0x0000000d720d7c10 */ /* 0x020fe400097fe4ff */
[----:B------:R-:W5:Y:S04]  /*4d20*/  LDL R114, [R1+0x164] ;  /* 0x0001640001727983 */ /* 0x000f680000100800 */
[----:B------:R0:W5:Y:S01]  /*4d30*/  @P0 LDG.E.U8 R24, desc[UR10][R12.64] ;  /* 0x0000000a0c180981 */ /* 0x000162000c1e1100 */
[----:B----4-:R-:W-:-:S02]  /*4d40*/  IADD3 R14, P3, PT, R41, UR12, RZ ;  /* 0x0000000c290e7c10 */ /* 0x010fc4000ff7e0ff */
[----:B0-----:R-:W-:Y:S02]  /*4d50*/  PRMT R13, RZ, 0x7610, R13 ;  /* 0x00007610ff0d7816 */ /* 0x001fe4000000000d */
[----:B---3--:R-:W-:Y:S02]  /*4d60*/  IADD3 R40, P2, PT, R40, UR12, RZ ;  /* 0x0000000c28287c10 */ /* 0x008fe4000ff5e0ff */
[----:B--2---:R-:W-:Y:S02]  /*4d70*/  IADD3.X R15, PT, PT, R39, UR13, RZ, P3, !PT ;  /* 0x0000000d270f7c10 */ /* 0x004fe40009ffe4ff */
[----:B------:R-:W-:Y:S02]  /*4d80*/  IADD3.X R41, PT, PT, R158, UR13, RZ, P2, !PT ;  /* 0x0000000d9e297c10 */ /* 0x000fe400097fe4ff */
[----:B------:R-:W2:Y:S04]  /*4d90*/  LDL R158, [R1+0x150] ;  /* 0x00015000019e7983 */ /* 0x000ea80000100800 */
[----:B------:R0:W3:Y:S04]  /*4da0*/  @P0 LDG.E.U8 R21, desc[UR10][R14.64] ;  /* 0x0000000a0e150981 */ /* 0x0000e8000c1e1100 */
[----:B------:R1:W4:Y:S01]  /*4db0*/  @P1 LDG.E.U8 R13, desc[UR10][R40.64] ;  /* 0x0000000a280d1981 */ /* 0x000322000c1e1100 */
[----:B------:R-:W-:-:S02]  /*4dc0*/  IADD3 R38, P3, PT, R38, UR12, RZ ;  /* 0x0000000c26267c10 */ /* 0x000fc4000ff7e0ff */
[----:B0-----:R-:W-:Y:S02]  /*4dd0*/  PRMT R14, RZ, 0x7610, R14 ;  /* 0x00007610ff0e7816 */ /* 0x001fe4000000000e */
[----:B------:R-:W-:Y:S02]  /*4de0*/  IADD3.X R39, PT, PT, R157, UR13, RZ, P3, !PT ;  /* 0x0000000d9d277c10 */ /* 0x000fe40009ffe4ff */
[----:B------:R-:W2:Y:S01]  /*4df0*/  LDL R157, [R1+0x16c] ;  /* 0x00016c00019d7983 */ /* 0x000ea20000100800 */
[----:B-1----:R-:W-:-:S03]  /*4e00*/  IADD3 R40, P0, PT, R116, UR12, RZ ;  /* 0x0000000c74287c10 */ /* 0x002fc6000ff1e0ff */
[----:B------:R-:W2:Y:S04]  /*4e10*/  LDL R116, [R1+0x160] ;  /* 0x0001600001747983 */ /* 0x000ea80000100800 */
[----:B------:R0:W3:Y:S02]  /*4e20*/  @P1 LDG.E.U8 R14, desc[UR10][R38.64] ;  /* 0x0000000a260e1981 */ /* 0x0000e4000c1e1100 */
[----:B0-----:R-:W-:Y:S02]  /*4e30*/  IADD3 R38, P2, PT, R156, UR12, RZ ;  /* 0x0000000c9c267c10 */ /* 0x001fe4000ff5e0ff */
[----:B------:R-:W3:Y:S01]  /*4e40*/  LDL R156, [R1+0x154] ;  /* 0x00015400019c7983 */ /* 0x000ee20000100800 */
[----:B------:R-:W-:Y:S02]  /*4e50*/  PRMT R12, RZ, 0x7610, R12 ;  /* 0x00007610ff0c7816 */ /* 0x000fe4000000000c */
[----:B------:R-:W-:-:S02]  /*4e60*/  IADD3.X R41, PT, PT, R117, UR13, RZ, P0, !PT ;  /* 0x0000000d75297c10 */ /* 0x000fc400087fe4ff */
[----:B------:R-:W4:Y:S01]  /*4e70*/  LDL R117, [R1+0x168] ;  /* 0x0001680001757983 */ /* 0x000f220000100800 */
[----:B------:R-:W-:Y:S02]  /*4e80*/  IADD3.X R39, PT, PT, R115, UR13, RZ, P2, !PT ;  /* 0x0000000d73277c10 */ /* 0x000fe400097fe4ff */
[----:B------:R-:W-:-:S03]  /*4e90*/  ISETP.GT.AND P0, PT, R5, 0x10, PT ;  /* 0x000000100500780c */ /* 0x000fc60003f04270 */
[----:B------:R3:W4:Y:S01]  /*4ea0*/  @P1 LDG.E.U8 R12, desc[UR10][R38.64] ;  /* 0x0000000a260c1981 */ /* 0x000722000c1e1100 */
[----:B------:R-:W-:Y:S02]  /*4eb0*/  PRMT R146, RZ, 0x7610, R146 ;  /* 0x00007610ff927816 */ /* 0x000fe40000000092 */
[----:B-----5:R-:W-:-:S04]  /*4ec0*/  IADD3 R114, P2, PT, R114, UR12, RZ ;  /* 0x0000000c72727c10 */ /* 0x020fc8000ff5e0ff */
[----:B--2---:R-:W-:Y:S02]  /*4ed0*/  IADD3.X R115, PT, PT, R116, UR13, RZ, P2, !PT ;  /* 0x0000000d74737c10 */ /* 0x004fe400097fe4ff */
[----:B------:R-:W2:Y:S04]  /*4ee0*/  LDL R116, [R1+0x17c] ;  /* 0x00017c0001747983 */ /* 0x000ea80000100800 */
[----:B------:R0:W5:Y:S01]  /*4ef0*/  @P0 LDG.E.U8 R146, desc[UR10][R114.64] ;  /* 0x0000000a72920981 */ /* 0x000162000c1e1100 */
[----:B---3--:R-:W-:-:S03]  /*4f00*/  IADD3 R38, P2, PT, R156, UR12, RZ ;  /* 0x0000000c9c267c10 */ /* 0x008fc6000ff5e0ff */
[----:B------:R-:W3:Y:S01]  /*4f10*/  LDL R156, [R1+0x180] ;  /* 0x00018000019c7983 */ /* 0x000ee20000100800 */
[----:B0-----:R-:W-:Y:S02]  /*4f20*/  IADD3 R114, P3, PT, R157, UR12, RZ ;  /* 0x0000000c9d727c10 */ /* 0x001fe4000ff7e0ff */
[----:B------:R-:W-:Y:S01]  /*4f30*/  IADD3.X R39, PT, PT, R158, UR13, RZ, P2, !PT ;  /* 0x0000000d9e277c10 */ /* 0x000fe200097fe4ff */
[----:B------:R-:W5:Y:S04]  /*4f40*/  LDL R157, [R1+0x174] ;  /* 0x00017400019d7983 */ /* 0x000f680000100800 */
[----:B------:R-:W5:Y:S01]  /*4f50*/  LDL R158, [R1+0x178] ;  /* 0x00017800019e7983 */ /* 0x000f620000100800 */
[----:B------:R-:W-:Y:S02]  /*4f60*/  PRMT R15, RZ, 0x7610, R15 ;  /* 0x00007610ff0f7816 */ /* 0x000fe4000000000f */
[----:B------:R-:W-:-:S04]  /*4f70*/  PRMT R148, RZ, 0x7610, R148 ;  /* 0x00007610ff947816 */ /* 0x000fc80000000094 */
[----:B------:R0:W5:Y:S01]  /*4f80*/  @P1 LDG.E.U8 R15, desc[UR10][R40.64] ;  /* 0x0000000a280f1981 */ /* 0x000162000c1e1100 */
[----:B------:R-:W-:Y:S02]  /*4f90*/  PRMT R147, RZ, 0x7610, R147 ;  /* 0x00007610ff937816 */ /* 0x000fe40000000093 */
[----:B----4-:R-:W-:Y:S01]  /*4fa0*/  IADD3.X R115, PT, PT, R117, UR13, RZ, P3, !PT ;  /* 0x0000000d75737c10 */ /* 0x010fe20009ffe4ff */
[----:B------:R-:W4:Y:S04]  /*4fb0*/  @P0 LDG.E.U8 R148, desc[UR10][R38.64] ;  /* 0x0000000a26940981 */ /* 0x000f28000c1e1100 */
[----:B------:R-:W4:Y:S01]  /*4fc0*/  LDL R117, [R1+0x170] ;  /* 0x0001700001757983 */ /* 0x000f220000100800 */
[----:B0-----:R-:W-:-:S03]  /*4fd0*/  IADD3 R40, P1, PT, R161, UR12, RZ ;  /* 0x0000000ca1287c10 */ /* 0x001fc6000ff3e0ff */
[----:B------:R-:W4:Y:S01]  /*4fe0*/  LDL R161, [R1+0x18c] ;  /* 0x00018c0001a17983 */ /* 0x000f220000100800 */
[----:B------:R-:W-:Y:S02]  /*4ff0*/  IADD3.X R41, PT, PT, R160, UR13, RZ, P1, !PT ;  /* 0x0000000da0297c10 */ /* 0x000fe40008ffe4ff */
[----:B------:R-:W-:Y:S01]  /*5000*/  ISETP.GT.AND P1, PT, R5, 0x11, PT ;  /* 0x000000110500780c */ /* 0x000fe20003f24270 */
[----:B------:R-:W4:Y:S04]  /*5010*/  LDL R160, [R1+0x1a4] ;  /* 0x0001a40001a07983 */ /* 0x000f280000100800 */
[----:B------:R0:W4:Y:S01]  /*5020*/  @P0 LDG.E.U8 R147, desc[UR10][R40.64] ;  /* 0x0000000a28930981 */ /* 0x000122000c1e1100 */
[----:B------:R-:W-:Y:S02]  /*5030*/  PRMT R145, RZ, 0x7610, R145 ;  /* 0x00007610ff917816 */ /* 0x000fe40000000091 */
[----:B------:R-:W-:-:S04]  /*5040*/  PRMT R138, RZ, 0x7610, R138 ;  /* 0x00007610ff8a7816 */ /* 0x000fc8000000008a */
[----:B------:R-:W4:Y:S01]  /*5050*/  @P0 LDG.E.U8 R145, desc[UR10][R114.64] ;  /* 0x0000000a72910981 */ /* 0x000f22000c1e1100 */
[----:B0-----:R-:W-:-:S03]  /*5060*/  IADD3 R40, P2, PT, R159, UR12, RZ ;  /* 0x0000000c9f287c10 */ /* 0x001fc6000ff5e0ff */
[----:B------:R-:W4:Y:S01]  /*5070*/  LDL R159, [R1+0x19c] ;  /* 0x00019c00019f7983 */ /* 0x000f220000100800 */
[----:B--2---:R-:W-:-:S03]  /*5080*/  IADD3 R38, P3, PT, R116, UR12, RZ ;  /* 0x0000000c74267c10 */ /* 0x004fc6000ff7e0ff */
[----:B------:R-:W2:Y:S01]  /*5090*/  LDL R116, [R1+0x188] ;  /* 0x0001880001747983 */ /* 0x000ea20000100800 */
[----:B---3--:R-:W-:-:S03]  /*50a0*/  IADD3.X R41, PT, PT, R156, UR13, RZ, P2, !PT ;  /* 0x0000000d9c297c10 */ /* 0x008fc600097fe4ff */
[----:B------:R-:W3:Y:S04]  /*50b0*/  LDL R156, [R1+0x1a0] ;  /* 0x0001a000019c7983 */ /* 0x000ee80000100800 */
[----:B------:R0:W3:Y:S01]  /*50c0*/  @P1 LDG.E.U8 R138, desc[UR10][R40.64] ;  /* 0x0000000a288a1981 */ /* 0x0000e2000c1e1100 */
[----:B-----5:R-:W-:-:S03]  /*50d0*/  IADD3.X R39, PT, PT, R158, UR13, RZ, P3, !PT ;  /* 0x0000000d9e277c10 */ /* 0x020fc60009ffe4ff */
[----:B------:R-:W5:Y:S01]  /*50e0*/  LDL R158, [R1+0x194] ;  /* 0x00019400019e7983 */ /* 0x000f620000100800 */
[----:B0-----:R-:W-:-:S03]  /*50f0*/  IADD3 R40, P0, PT, R157, UR12, RZ ;  /* 0x0000000c9d287c10 */ /* 0x001fc6000ff1e0ff */
[----:B------:R-:W5:Y:S01]  /*5100*/  LDL R157, [R1+0x198] ;  /* 0x00019800019d7983 */ /* 0x000f620000100800 */
[----:B------:R-:W-:-:S06]  /*5110*/  PRMT R139, RZ, 0x7610, R139 ;  /* 0x00007610ff8b7816 */ /* 0x000fcc000000008b */
[----:B------:R0:W5:Y:S01]  /*5120*/  @P1 LDG.E.U8 R139, desc[UR10][R38.64] ;  /* 0x0000000a268b1981 */ /* 0x000162000c1e1100 */
[----:B----4-:R-:W-:Y:S02]  /*5130*/  IADD3.X R41, PT, PT, R117, UR13, RZ, P0, !PT ;  /* 0x0000000d75297c10 */ /* 0x010fe400087fe4ff */
[----:B------:R-:W-:Y:S01]  /*5140*/  PRMT R140, RZ, 0x7610, R140 ;  /* 0x00007610ff8c7816 */ /* 0x000fe2000000008c */
[----:B------:R-:W4:Y:S01]  /*5150*/  LDL R117, [R1+0x190] ;  /* 0x0001900001757983 */ /* 0x000f220000100800 */
[----:B------:R-:W-:-:S04]  /*5160*/  PRMT R137, RZ, 0x7610, R137 ;  /* 0x00007610ff897816 */ /* 0x000fc80000000089 */
[----:B------:R1:W4:Y:S01]  /*5170*/  @P1 LDG.E.U8 R140, desc[UR10][R40.64] ;  /* 0x0000000a288c1981 */ /* 0x000322000c1e1100 */
[----:B0-----:R-:W-:Y:S02]  /*5180*/  IADD3 R38, P2, PT, R161, UR12, RZ ;  /* 0x0000000ca1267c10 */ /* 0x001fe4000ff5e0ff */
[----:B------:R-:W-:Y:S01]  /*5190*/  ISETP.GT.AND P0, PT, R5, 0x12, PT ;  /* 0x000000120500780c */ /* 0x000fe20003f04270 */
[----:B------:R-:W4:Y:S01]  /*51a0*/  LDL R161, [R1+0x1b0] ;  /* 0x0001b00001a17983 */ /* 0x000f220000100800 */
[----:B--2---:R-:W-:Y:S02]  /*51b0*/  IADD3.X R39, PT, PT, R116, UR13, RZ, P2, !PT ;  /* 0x0000000d74277c10 */ /* 0x004fe400097fe4ff */
[----:B------:R-:W-:Y:S01]  /*51c0*/  IADD3 R114, P2, PT, R160, UR12, RZ ;  /* 0x0000000ca0727c10 */ /* 0x000fe2000ff5e0ff */
[----:B------:R-:W2:Y:S04]  /*51d0*/  LDL R116, [R1+0x1ac] ;  /* 0x0001ac0001747983 */ /* 0x000ea80000100800 */
[----:B------:R-:W2:Y:S04]  /*51e0*/  LDL R160, [R1+0x1a8] ;  /* 0x0001a80001a07983 */ /* 0x000ea80000100800 */
[----:B------:R5:W2:Y:S01]  /*51f0*/  @P1 LDG.E.U8 R137, desc[UR10][R38.64] ;  /* 0x0000000a26891981 */ /* 0x000aa2000c1e1100 */
[----:B---3--:R-:W-:-:S03]  /*5200*/  IADD3.X R115, PT, PT, R156, UR13, RZ, P2, !PT ;  /* 0x0000000d9c737c10 */ /* 0x008fc600097fe4ff */
[----:B------:R-:W3:Y:S01]  /*5210*/  LDL R156, [R1+0x1c4] ;  /* 0x0001c400019c7983 */ /* 0x000ee20000100800 */
[----:B-1----:R-:W-:-:S03]  /*5220*/  IADD3 R40, P1, PT, R159, UR12, RZ ;  /* 0x0000000c9f287c10 */ /* 0x002fc6000ff3e0ff */
[----:B------:R-:W3:Y:S01]  /*5230*/  LDL R159, [R1+0x1bc] ;  /* 0x0001bc00019f7983 */ /* 0x000ee20000100800 */
[----:B-----5:R-:W-:-:S03]  /*5240*/  IADD3 R38, P2, PT, R158, UR12, RZ ;  /* 0x0000000c9e267c10 */ /* 0x020fc6000ff5e0ff */
[----:B------:R-:W5:Y:S01]  /*5250*/  LDL R158, [R1+0x1c0] ;  /* 0x0001c000019e7983 */ /* 0x000f620000100800 */
[----:B------:R-:W-:-:S03]  /*5260*/  IADD3.X R41, PT, PT, R157, UR13, RZ, P1, !PT ;  /* 0x0000000d9d297c10 */ /* 0x000fc60008ffe4ff */
[----:B------:R-:W5:Y:S01]  /*5270*/  LDL R157, [R1+0x1b8] ;  /* 0x0001b800019d7983 */ /* 0x000f620000100800 */
[----:B------:R-:W-:Y:S02]  /*5280*/  PRMT R20, RZ, 0x7610, R20 ;  /* 0x00007610ff147816 */ /* 0x000fe40000000014 */
[----:B------:R-:W-:-:S04]  /*5290*/  PRMT R128, RZ, 0x7610, R128 ;  /* 0x00007610ff807816 */ /* 0x000fc80000000080 */
[----:B------:R3:W5:Y:S01]  /*52a0*/  @P0 LDG.E.U8 R20, desc[UR10][R40.64] ;  /* 0x0000000a28140981 */ /* 0x000762000c1e1100 */
[----:B----4-:R-:W-:-:S05]  /*52b0*/  IADD3.X R39, PT, PT, R117, UR13, RZ, P2, !PT ;  /* 0x0000000d75277c10 */ /* 0x010fca00097fe4ff */
[----:B------:R0:W4:Y:S01]  /*52c0*/  @P0 LDG.E.U8 R128, desc[UR10][R38.64] ;  /* 0x0000000a26800981 */ /* 0x000122000c1e1100 */
[----:B--2---:R-:W-:-:S04]  /*52d0*/  IADD3 R116, P3, PT, R116, UR12, RZ ;  /* 0x0000000c74747c10 */ /* 0x004fc8000ff7e0ff */
[----:B------:R-:W-:Y:S02]  /*52e0*/  IADD3.X R117, PT, PT, R160, UR13, RZ, P3, !PT ;  /* 0x0000000da0757c10 */ /* 0x000fe40009ffe4ff */
[----:B------:R-:W2:Y:S01]  /*52f0*/  LDL R160, [R1+0x1c8] ;  /* 0x0001c80001a07983 */ /* 0x000ea20000100800 */
[----:B---3--:R-:W-:-:S03]  /*5300*/  IADD3 R40, P2, PT, R156, UR12, RZ ;  /* 0x0000000c9c287c10 */ /* 0x008fc6000ff5e0ff */
[----:B------:R-:W3:Y:S01]  /*5310*/  LDL R156, [R1+0x1cc] ;  /* 0x0001cc00019c7983 */ /* 0x000ee20000100800 */
[----:B0-----:R-:W-:-:S03]  /*5320*/  IADD3 R38, P3, PT, R159, UR12, RZ ;  /* 0x0000000c9f267c10 */ /* 0x001fc6000ff7e0ff */
[----:B------:R-:W2:Y:S01]  /*5330*/  LDL R159, [R1+0x1e4] ;  /* 0x0001e400019f7983 */ /* 0x000ea20000100800 */
[----:B-----5:R-:W-:-:S03]  /*5340*/  IADD3.X R41, PT, PT, R158, UR13, RZ, P2, !PT ;  /* 0x0000000d9e297c10 */ /* 0x020fc600097fe4ff */
[----:B------:R-:W5:Y:S01]  /*5350*/  LDL R158, [R1+0x1dc] ;  /* 0x0001dc00019e7983 */ /* 0x000f620000100800 */
[----:B------:R-:W-:-:S03]  /*5360*/  IADD3.X R39, PT, PT, R157, UR13, RZ, P3, !PT ;  /* 0x0000000d9d277c10 */ /* 0x000fc60009ffe4ff */
[----:B------:R-:W4:Y:S01]  /*5370*/  LDL R157, [R1+0x1e0] ;  /* 0x0001e000019d7983 */ /* 0x000f220000100800 */
[----:B------:R-:W-:Y:S02]  /*5380*/  PRMT R127, RZ, 0x7610, R127 ;  /* 0x00007610ff7f7816 */ /* 0x000fe4000000007f */
[----:B------:R-:W-:Y:S02]  /*5390*/  ISETP.GT.AND P1, PT, R5, 0x13, PT ;  /* 0x000000130500780c */ /* 0x000fe40003f24270 */
[----:B------:R-:W-:Y:S02]  /*53a0*/  PRMT R126, RZ, 0x7610, R126 ;  /* 0x00007610ff7e7816 */ /* 0x000fe4000000007e */
[----:B------:R0:W4:Y:S04]  /*53b0*/  @P0 LDG.E.U8 R127, desc[UR10][R114.64] ;  /* 0x0000000a727f0981 */ /* 0x000128000c1e1100 */
[----:B------:R1:W4:Y:S01]  /*53c0*/  @P0 LDG.E.U8 R126, desc[UR10][R116.64] ;  /* 0x0000000a747e0981 */ /* 0x000322000c1e1100 */
[----:B0-----:R-:W-:-:S02]  /*53d0*/  PRMT R115, RZ, 0x7610, R115 ;  /* 0x00007610ff737816 */ /* 0x001fc40000000073 */
[----:B-1----:R-:W-:-:S04]  /*53e0*/  PRMT R116, RZ, 0x7610, R116 ;  /* 0x00007610ff747816 */ /* 0x002fc80000000074 */
[----:B------:R0:W4:Y:S04]  /*53f0*/  @P1 LDG.E.U8 R115, desc[UR10][R40.64] ;  /* 0x0000000a28731981 */ /* 0x000128000c1e1100 */
[----:B------:R-:W4:Y:S01]  /*5400*/  @P1 LDG.E.U8 R116, desc[UR10][R38.64] ;  /* 0x0000000a26741981 */ /* 0x000f22000c1e1100 */
[----:B------:R-:W-:Y:S02]  /*5410*/  PRMT R114, RZ, 0x7610, R114 ;  /* 0x00007610ff727816 */ /* 0x000fe40000000072 */
[----:B0-----:R-:W-:Y:S02]  /*5420*/  IADD3 R40, P0, PT, R241, UR12, RZ ;  /* 0x0000000cf1287c10 */ /* 0x001fe4000ff1e0ff */
[----:B------:R-:W-:Y:S01]  /*5430*/  PRMT R117, RZ, 0x7610, R117 ;  /* 0x00007610ff757816 */ /* 0x000fe20000000075 */
[----:B------:R-:W4:Y:S01]  /*5440*/  LDL R241, [R1+0x204] ;  /* 0x0002040001f17983 */ /* 0x000f220000100800 */
[----:B------:R-:W-:-:S02]  /*5450*/  IADD3.X R41, PT, PT, R161, UR13, RZ, P0, !PT ;  /* 0x0000000da1297c10 */ /* 0x000fc400087fe4ff */
[----:B------:R-:W-:-:S03]  /*5460*/  ISETP.GT.AND P0, PT, R5, 0x14, PT ;  /* 0x000000140500780c */ /* 0x000fc60003f04270 */
[----:B------:R0:W4:Y:S02]  /*5470*/  @P1 LDG.E.U8 R117, desc[UR10][R40.64] ;  /* 0x0000000a28751981 */ /* 0x000124000c1e1100 */
[----:B0-----:R-:W-:Y:S02]  /*5480*/  PRMT R40, RZ, 0x7610, R40 ;  /* 0x00007610ff287816 */ /* 0x001fe40000000028 */
[----:B---3--:R-:W-:Y:S02]  /*5490*/  IADD3 R38, P2, PT, R156, UR12, RZ ;  /* 0x0000000c9c267c10 */ /* 0x008fe4000ff5e0ff */
[----:B------:R-:W3:Y:S02]  /*54a0*/  LDL R156, [R1+0x1d4] ;  /* 0x0001d400019c7983 */ /* 0x000ee40000100800 */
[----:B--2---:R-:W-:Y:S02]  /*54b0*/  IADD3.X R39, PT, PT, R160, UR13, RZ, P2, !PT ;  /* 0x0000000da0277c10 */ /* 0x004fe400097fe4ff */
[----:B------:R-:W-:-:S03]  /*54c0*/  IADD3 R160, P2, PT, R159, UR12, RZ ;  /* 0x0000000c9fa07c10 */ /* 0x000fc6000ff5e0ff */
[----:B------:R0:W2:Y:S01]  /*54d0*/  @P1 LDG.E.U8 R114, desc[UR10][R38.64] ;  /* 0x0000000a26721981 */ /* 0x0000a2000c1e1100 */
[----:B-----5:R-:W-:Y:S02]  /*54e0*/  IADD3 R158, P1, PT, R158, UR12, RZ ;  /* 0x0000000c9e9e7c10 */ /* 0x020fe4000ff3e0ff */
[----:B----4-:R-:W-:Y:S02]  /*54f0*/  IADD3.X R161, PT, PT, R157, UR13, RZ, P2, !PT ;  /* 0x0000000d9da17c10 */ /* 0x010fe400097fe4ff */
[----:B0-----:R-:W-:Y:S01]  /*5500*/  PRMT R39, RZ, 0x7610, R39 ;  /* 0x00007610ff277816 */ /* 0x001fe20000000027 */
[----:B------:R-:W4:Y:S01]  /*5510*/  LDL R157, [R1+0x1d0] ;  /* 0x0001d000019d7983 */ /* 0x000f220000100800 */
[----:B------:R-:W-:Y:S02]  /*5520*/  IADD3.X R159, PT, PT, R242, UR13, RZ, P1, !PT ;  /* 0x0000000df29f7c10 */ /* 0x000fe40008ffe4ff */
[----:B------:R-:W-:Y:S01]  /*5530*/  PRMT R38, RZ, 0x7610, R38 ;  /* 0x00007610ff267816 */ /* 0x000fe20000000026 */
[----:B------:R-:W5:Y:S04]  /*5540*/  LDL R242, [R1+0x1f8] ;  /* 0x0001f80001f27983 */ /* 0x000f680000100800 */
[----:B------:R0:W2:Y:S04]  /*5550*/  @P0 LDG.E.U8 R39, desc[UR10][R160.64] ;  /* 0x0000000aa0270981 */ /* 0x0000a8000c1e1100 */
[----:B------:R1:W2:Y:S04]  /*5560*/  @P0 LDG.E.U8 R40, desc[UR10][R158.64] ;  /* 0x0000000a9e280981 */ /* 0x0002a8000c1e1100 */
[----:B------:R-:W1:Y:S04]  /*5570*/  LDL R161, [R1+0x1ec] ;  /* 0x0001ec0001a17983 */ /* 0x000e680000100800 */
[----:B------:R-:W2:Y:S01]  /*5580*/  LDL R159, [R1+0x1e8] ;  /* 0x0001e800019f7983 */ /* 0x000ea20000100800 */
[----:B------:R-:W-:-:S02]  /*5590*/  ISETP.GT.AND P1, PT, R5, 0x15, PT ;  /* 0x000000150500780c */ /* 0x000fc40003f24270 */
[----:B------:R-:W-:Y:S02]  /*55a0*/  PRMT R29, RZ, 0x7610, R29 ;  /* 0x00007610ff1d7816 */ /* 0x000fe4000000001d */
[----:B------:R-:W-:Y:S02]  /*55b0*/  PRMT R41, RZ, 0x7610, R41 ;  /* 0x00007610ff297816 */ /* 0x000fe40000000029 */
[----:B---3--:R-:W-:-:S04]  /*55c0*/  IADD3 R156, P2, PT, R156, UR12, RZ ;  /* 0x0000000c9c9c7c10 */ /* 0x008fc8000ff5e0ff */
[----:B----4-:R-:W-:Y:S02]  /*55d0*/  IADD3.X R157, PT, PT, R157, UR13, RZ, P2, !PT ;  /* 0x0000000d9d9d7c10 */ /* 0x010fe400097fe4ff */
[----:B0-----:R-:W-:Y:S02]  /*55e0*/  IADD3 R160, P2, PT, R241, UR12, RZ ;  /* 0x0000000cf1a07c10 */ /* 0x001fe4000ff5e0ff */
[----:B------:R-:W3:Y:S04]  /*55f0*/  LDL R241, [R1+0x1f0] ;  /* 0x0001f00001f17983 */ /* 0x000ee80000100800 */
[----:B------:R0:W4:Y:S01]  /*5600*/  @P0 LDG.E.U8 R41, desc[UR10][R156.64] ;  /* 0x0000000a9c290981 */ /* 0x000122000c1e1100 */
[----:B-1----:R-:W-:-:S04]  /*5610*/  IADD3 R158, P3, PT, R161, UR12, RZ ;  /* 0x0000000ca19e7c10 */ /* 0x002fc8000ff7e0ff */
[----:B--2---:R-:W-:Y:S02]  /*5620*/  IADD3.X R159, PT, PT, R159, UR13, RZ, P3, !PT ;  /* 0x0000000d9f9f7c10 */ /* 0x004fe40009ffe4ff */
[----:B------:R-:W-:Y:S02]  /*5630*/  IADD3.X R161, PT, PT, R243, UR13, RZ, P2, !PT ;  /* 0x0000000df3a17c10 */ /* 0x000fe400097fe4ff */
[----:B0-----:R-:W-:Y:S01]  /*5640*/  IADD3 R156, P3, PT, R244, UR12, RZ ;  /* 0x0000000cf49c7c10 */ /* 0x001fe2000ff7e0ff */
[----:B------:R0:W2:Y:S04]  /*5650*/  @P0 LDG.E.U8 R38, desc[UR10][R158.64] ;  /* 0x0000000a9e260981 */ /* 0x0000a8000c1e1100 */
[----:B------:R-:W2:Y:S04]  /*5660*/  @P1 LDG.E.U8 R29, desc[UR10][R160.64] ;  /* 0x0000000aa01d1981 */ /* 0x000ea8000c1e1100 */
[----:B------:R-:W2:Y:S04]  /*5670*/  LDL R244, [R1+0x224] ;  /* 0x0002240001f47983 */ /* 0x000ea80000100800 */
[----:B------:R-:W0:Y:S04]  /*5680*/  LDL R159, [R1+0x1f4] ;  /* 0x0001f400019f7983 */ /* 0x000e280000100800 */
[----:B------:R-:W2:Y:S04]  /*5690*/  LDL R160, [R1+0x20c] ;  /* 0x00020c0001a07983 */ /* 0x000ea80000100800 */
[----:B------:R-:W4:Y:S04]  /*56a0*/  LDL R161, [R1+0x208] ;  /* 0x0002080001a17983 */ /* 0x000f280000100800 */
[----:B------:R-:W4:Y:S01]  /*56b0*/  LDL R243, [R1+0x220] ;  /* 0x0002200001f37983 */ /* 0x000f220000100800 */
[----:B------:R-:W-:-:S02]  /*56c0*/  PRMT R162, RZ, 0x7610, R162 ;  /* 0x00007610ffa27816 */ /* 0x000fc400000000a2 */
[----:B-----5:R-:W-:Y:S02]  /*56d0*/  IADD3.X R157, PT, PT, R242, UR13, RZ, P3, !PT ;  /* 0x0000000df29d7c10 */ /* 0x020fe40009ffe4ff */
[----:B------:R-:W-:Y:S01]  /*56e0*/  PRMT R165, RZ, 0x7610, R165 ;  /* 0x00007610ffa57816 */ /* 0x000fe200000000a5 */
[----:B------:R-:W5:Y:S04]  /*56f0*/  LDL R242, [R1+0x21c] ;  /* 0x00021c0001f27983 */ /* 0x000f680000100800 */
[----:B------:R2:W5:Y:S01]  /*5700*/  @P1 LDG.E.U8 R162, desc[UR10][R156.64] ;  /* 0x0000000a9ca21981 */ /* 0x000562000c1e1100 */
[----:B------:R-:W-:Y:S02]  /*5710*/  PRMT R166, RZ, 0x7610, R166 ;  /* 0x00007610ffa67816 */ /* 0x000fe400000000a6 */
[----:B------:R-:W-:-:S02]  /*5720*/  PRMT R169, RZ, 0x7610, R169 ;  /* 0x00007610ffa97816 */ /* 0x000fc400000000a9 */
[----:B0-----:R-:W-:Y:S02]  /*5730*/  IADD3 R158, P0, PT, R159, UR12, RZ ;  /* 0x0000000c9f9e7c10 */ /* 0x001fe4000ff1e0ff */
[----:B--2---:R-:W-:Y:S02]  /*5740*/  IADD3 R156, P2, PT, R160, UR12, RZ ;  /* 0x0000000ca09c7c10 */ /* 0x004fe4000ff5e0ff */
[----:B---3--:R-:W-:Y:S02]  /*5750*/  IADD3.X R159, PT, PT, R241, UR13, RZ, P0, !PT ;  /* 0x0000000df19f7c10 */ /* 0x008fe400087fe4ff */
[----:B------:R-:W-:Y:S01]  /*5760*/  ISETP.GT.AND P0, PT, R5, 0x16, PT ;  /* 0x000000160500780c */ /* 0x000fe20003f04270 */
[----:B------:R-:W2:Y:S01]  /*5770*/  LDL R241, [R1+0x218] ;  /* 0x0002180001f17983 */ /* 0x000ea20000100800 */
[----:B----4-:R-:W-:-:S03]  /*5780*/  IADD3.X R157, PT, PT, R161, UR13, RZ, P2, !PT ;  /* 0x0000000da19d7c10 */ /* 0x010fc600097fe4ff */
[----:B------:R0:W3:Y:S04]  /*5790*/  @P1 LDG.E.U8 R165, desc[UR10][R158.64] ;  /* 0x0000000a9ea51981 */ /* 0x0000e8000c1e1100 */
[----:B------:R1:W4:Y:S01]  /*57a0*/  @P1 LDG.E.U8 R166, desc[UR10][R156.64] ;  /* 0x0000000a9ca61981 */ /* 0x000322000c1e1100 */
[----:B0-----:R-:W-:-:S03]  /*57b0*/  IADD3 R158, P2, PT, R244, UR12, RZ ;  /* 0x0000000cf49e7c10 */ /* 0x001fc6000ff5e0ff */
[----:B------:R-:W1:Y:S01]  /*57c0*/  LDL R157, [R1+0x214] ;  /* 0x00021400019d7983 */ /* 0x000e620000100800 */
[----:B------:R-:W-:Y:S02]  /*57d0*/  IADD3.X R159, PT, PT, R243, UR13, RZ, P2, !PT ;  /* 0x0000000df39f7c10 */ /* 0x000fe400097fe4ff */
[----:B-----5:R-:W-:Y:S01]  /*57e0*/  IADD3 R160, P1, PT, R242, UR12, RZ ;  /* 0x0000000cf2a07c10 */ /* 0x020fe2000ff3e0ff */
[----:B------:R-:W5:Y:S04]  /*57f0*/  LDL R243, [R1+0x240] ;  /* 0x0002400001f37983 */ /* 0x000f680000100800 */
[----:B------:R0:W2:Y:S04]  /*5800*/  @P0 LDG.E.U8 R169, desc[UR10][R158.64] ;  /* 0x0000000a9ea90981 */ /* 0x0000a8000c1e1100 */
[----:B------:R-:W2:Y:S04]  /*5810*/  LDL R242, [R1+0x244] ;  /* 0x0002440001f27983 */ /* 0x000ea80000100800 */
[----:B------:R-:W2:Y:S04]  /*5820*/  LDL R244, [R1+0x23c] ;  /* 0x00023c0001f47983 */ /* 0x000ea80000100800 */
[----:B------:R-:W0:Y:S01]  /*5830*/  LDL R159, [R1+0x22c] ;  /* 0x00022c00019f7983 */ /* 0x000e220000100800 */
[----:B-1----:R-:W-:-:S03]  /*5840*/  IADD3 R156, P2, PT, R157, UR12, RZ ;  /* 0x0000000c9d9c7c10 */ /* 0x002fc6000ff5e0ff */
[----:B------:R-:W3:Y:S01]  /*5850*/  LDL R157, [R1+0x210] ;  /* 0x00021000019d7983 */ /* 0x000ee20000100800 */
[----:B0-----:R-:W-:-:S03]  /*5860*/  IADD3 R158, P3, PT, R159, UR12, RZ ;  /* 0x0000000c9f9e7c10 */ /* 0x001fc6000ff7e0ff */
[----:B------:R-:W4:Y:S01]  /*5870*/  LDL R159, [R1+0x228] ;  /* 0x00022800019f7983 */ /* 0x000f220000100800 */
[----:B--2---:R-:W-:-:S03]  /*5880*/  IADD3.X R161, PT, PT, R241, UR13, RZ, P1, !PT ;  /* 0x0000000df1a17c10 */ /* 0x004fc60008ffe4ff */
[----:B------:R-:W2:Y:S01]  /*5890*/  LDL R241, [R1+0x238] ;  /* 0x0002380001f17983 */ /* 0x000ea20000100800 */
[----:B------:R-:W-:Y:S02]  /*58a0*/  PRMT R170, RZ, 0x7610, R170 ;  /* 0x00007610ffaa7816 */ /* 0x000fe400000000aa */
[----:B------:R-:W-:-:S04]  /*58b0*/  ISETP.GT.AND P1, PT, R5, 0x17, PT ;  /* 0x000000170500780c */ /* 0x000fc80003f24270 */
[----:B------:R0:W2:Y:S01]  /*58c0*/  @P0 LDG.E.U8 R170, desc[UR10][R160.64] ;  /* 0x0000000aa0aa0981 */ /* 0x0000a2000c1e1100 */
[----:B------:R-:W-:Y:S02]  /*58d0*/  PRMT R176, RZ, 0x7610, R176 ;  /* 0x00007610ffb07816 */ /* 0x000fe400000000b0 */
[----:B------:R-:W-:Y:S02]  /*58e0*/  PRMT R175, RZ, 0x7610, R175 ;  /* 0x00007610ffaf7816 */ /* 0x000fe400000000af */
[----:B------:R-:W-:Y:S02]  /*58f0*/  PRMT R172, RZ, 0x7610, R172 ;  /* 0x00007610ffac7816 */ /* 0x000fe400000000ac */
[----:B---3--:R-:W-:Y:S02]  /*5900*/  IADD3.X R157, PT, PT, R157, UR13, RZ, P2, !PT ;  /* 0x0000000d9d9d7c10 */ /* 0x008fe400097fe4ff */
[----:B0-----:R-:W-:Y:S02]  /*5910*/  IADD3 R160, P2, PT, R242, UR12, RZ ;  /* 0x0000000cf2a07c10 */ /* 0x001fe4000ff5e0ff */
[----:B------:R-:W3:Y:S02]  /*5920*/  LDL R242, [R1+0x230] ;  /* 0x0002300001f27983 */ /* 0x000ee40000100800 */
[----:B-----5:R-:W-:-:S02]  /*5930*/  IADD3.X R161, PT, PT, R243, UR13, RZ, P2, !PT ;  /* 0x0000000df3a17c10 */ /* 0x020fc400097fe4ff */
[----:B------:R0:W5:Y:S04]  /*5940*/  @P0 LDG.E.U8 R172, desc[UR10][R156.64] ;  /* 0x0000000a9cac0981 */ /* 0x000168000c1e1100 */
[----:B------:R-:W3:Y:S04]  /*5950*/  @P1 LDG.E.U8 R176, desc[UR10][R160.64] ;  /* 0x0000000aa0b01981 */ /* 0x000ee8000c1e1100 */
[----:B------:R-:W3:Y:S01]  /*5960*/  LDL R243, [R1+0x260] ;  /* 0x0002600001f37983 */ /* 0x000ee20000100800 */
[----:B----4-:R-:W-:-:S03]  /*5970*/  IADD3.X R159, PT, PT, R159, UR13, RZ, P3, !PT ;  /* 0x0000000d9f9f7c10 */ /* 0x010fc60009ffe4ff */
[----:B------:R-:W4:Y:S04]  /*5980*/  LDL R160, [R1+0x24c] ;  /* 0x00024c0001a07983 */ /* 0x000f280000100800 */
[----:B------:R-:W3:Y:S04]  /*5990*/  @P0 LDG.E.U8 R175, desc[UR10][R158.64] ;  /* 0x0000000a9eaf0981 */ /* 0x000ee8000c1e1100 */
[----:B------:R-:W3:Y:S04]  /*59a0*/  LDL R161, [R1+0x248] ;  /* 0x0002480001a17983 */ /* 0x000ee80000100800 */
[----:B------:R-:W5:Y:S01]  /*59b0*/  LDL R159, [R1+0x234] ;  /* 0x00023400019f7983 */ /* 0x000f620000100800 */
[----:B0-----:R-:W-:-:S03]  /*59c0*/  IADD3 R156, P3, PT, R244, UR12, RZ ;  /* 0x0000000cf49c7c10 */ /* 0x001fc6000ff7e0ff */
[----:B------:R-:W5:Y:S01]  /*59d0*/  LDL R244, [R1+0x264] ;  /* 0x0002640001f47983 */ /* 0x000f620000100800 */
[----:B--2---:R-:W-:-:S03]  /*59e0*/  IADD3.X R157, PT, PT, R241, UR13, RZ, P3, !PT ;  /* 0x0000000df19d7c10 */ /* 0x004fc60009ffe4ff */
[----:B------:R-:W2:Y:S01]  /*59f0*/  LDL R241, [R1+0x25c] ;  /* 0x00025c0001f17983 */ /* 0x000ea20000100800 */
[----:B------:R-:W-:Y:S02]  /*5a00*/  PRMT R178, RZ, 0x7610, R178 ;  /* 0x00007610ffb27816 */ /* 0x000fe400000000b2 */
[----:B------:R-:W-:-:S04]  /*5a10*/  PRMT R182, RZ, 0x7610, R182 ;  /* 0x00007610ffb67816 */ /* 0x000fc800000000b6 */
[----:B------:R4:W2:Y:S01]  /*5a20*/  @P1 LDG.E.U8 R178, desc[UR10][R156.64] ;  /* 0x0000000a9cb21981 */ /* 0x0008a2000c1e1100 */
[----:B------:R-:W-:Y:S02]  /*5a30*/  PRMT R181, RZ, 0x7610, R181 ;  /* 0x00007610ffb57816 */ /* 0x000fe400000000b5 */
[----:B------:R-:W-:Y:S02]  /*5a40*/  PRMT R185, RZ, 0x7610, R185 ;  /* 0x00007610ffb97816 */ /* 0x000fe400000000b9 */
[----:B----4-:R-:W-:-:S04]  /*5a50*/  IADD3 R156, P2, PT, R160, UR12, RZ ;  /* 0x0000000ca09c7c10 */ /* 0x010fc8000ff5e0ff */
[----:B---3--:R-:W-:-:S05]  /*5a60*/  IADD3.X R157, PT, PT, R161, UR13, RZ, P2, !PT ;  /* 0x0000000da19d7c10 */ /* 0x008fca00097fe4ff */
[----:B------:R-:W3:Y:S01]  /*5a70*/  @P1 LDG.E.U8 R182, desc[UR10][R156.64] ;  /* 0x0000000a9cb61981 */ /* 0x000ee2000c1e1100 */
[----:B-----5:R-:W-:-:S04]  /*5a80*/  IADD3 R158, P0, PT, R159, UR12, RZ ;  /* 0x0000000c9f9e7c10 */ /* 0x020fc8000ff1e0ff */
[----:B------:R-:W-:Y:S02]  /*5a90*/  IADD3.X R159, PT, PT, R242, UR13, RZ, P0, !PT ;  /* 0x0000000df29f7c10 */ /* 0x000fe400087fe4ff */
[----:B------:R-:W4:Y:S04]  /*5aa0*/  LDL R242, [R1+0x258] ;  /* 0x0002580001f27983 */ /* 0x000f280000100800 */
[----:B------:R-:W5:Y:S01]  /*5ab0*/  LDL R157, [R1+0x254] ;  /* 0x00025400019d7983 */ /* 0x000f620000100800 */
[----:B------:R-:W-:-:S03]  /*5ac0*/  ISETP.GT.AND P0, PT, R5, 0x18, PT ;  /* 0x000000180500780c */ /* 0x000fc60003f04270 */
[----:B------:R0:W3:Y:S02]  /*5ad0*/  @P1 LDG.E.U8 R181, desc[UR10][R158.64] ;  /* 0x0000000a9eb51981 */ /* 0x0000e4000c1e1100 */
[----:B0-----:R-:W-:Y:S02]  /*5ae0*/  IADD3 R158, P2, PT, R244, UR12, RZ ;  /* 0x0000000cf49e7c10 */ /* 0x001fe4000ff5e0ff */
[----:B--2---:R-:W-:Y:S01]  /*5af0*/  IADD3 R160, P1, PT, R241, UR12, RZ ;  /* 0x0000000cf1a07c10 */ /* 0x004fe2000ff3e0ff */
[----:B------:R-:W2:Y:S01]  /*5b00*/  LDL R244, [R1+0x27c] ;  /* 0x00027c0001f47983 */ /* 0x000ea20000100800 */
[----:B------:R-:W-:-:S03]  /*5b10*/  IADD3.X R159, PT, PT, R243, UR13, RZ, P2, !PT ;  /* 0x0000000df39f7c10 */ /* 0x000fc600097fe4ff */
[----:B------:R-:W2:Y:S04]  /*5b20*/  LDL R241, [R1+0x268] ;  /* 0x0002680001f17983 */ /* 0x000ea80000100800 */
[----:B------:R0:W2:Y:S01]  /*5b30*/  @P0 LDG.E.U8 R185, desc[UR10][R158.64] ;  /* 0x0000000a9eb90981 */ /* 0x0000a2000c1e1100 */
[----:B------:R-:W-:-:S03]  /*5b40*/  PRMT R186, RZ, 0x7610, R186 ;  /* 0x00007610ffba7816 */ /* 0x000fc600000000ba */
[----:B------:R-:W2:Y:S04]  /*5b50*/  LDL R243, [R1+0x280] ;  /* 0x0002800001f37983 */ /* 0x000ea80000100800 */
[----:B------:R-:W0:Y:S01]  /*5b60*/  LDL R159, [R1+0x26c] ;  /* 0x00026c00019f7983 */ /* 0x000e220000100800 */
[----:B------:R-:W-:Y:S02]  /*5b70*/  PRMT R191, RZ, 0x7610, R191 ;  /* 0x00007610ffbf7816 */ /* 0x000fe400000000bf */
[----:B----4-:R-:W-:Y:S02]  /*5b80*/  IADD3.X R161, PT, PT, R242, UR13, RZ, P1, !PT ;  /* 0x0000000df2a17c10 */ /* 0x010fe40008ffe4ff */
[----:B------:R-:W4:Y:S01]  /*5b90*/  LDL R242, [R1+0x278] ;  /* 0x0002780001f27983 */ /* 0x000f220000100800 */
[----:B-----5:R-:W-:-:S03]  /*5ba0*/  IADD3 R156, P2, PT, R157, UR12, RZ ;  /* 0x0000000c9d9c7c10 */ /* 0x020fc6000ff5e0ff */
[----:B------:R-:W5:Y:S04]  /*5bb0*/  LDL R157, [R1+0x250] ;  /* 0x00025000019d7983 */ /* 0x000f680000100800 */
[----:B------:R1:W3:Y:S04]  /*5bc0*/  @P0 LDG.E.U8 R186, desc[UR10][R160.64] ;  /* 0x0000000aa0ba0981 */ /* 0x0002e8000c1e1100 */
[----:B------:R-:W1:Y:S01]  /*5bd0*/  LDL R161, [R1+0x284] ;  /* 0x0002840001a17983 */ /* 0x000e620000100800 */
[----:B0-----:R-:W-:-:S04]  /*5be0*/  IADD3 R158, P3, PT, R159, UR12, RZ ;  /* 0x0000000c9f9e7c10 */ /* 0x001fc8000ff7e0ff */
[----:B--2---:R-:W-:Y:S02]  /*5bf0*/  IADD3.X R159, PT, PT, R241, UR13, RZ, P3, !PT ;  /* 0x0000000df19f7c10 */ /* 0x004fe40009ffe4ff */
[----:B------:R-:W2:Y:S04]  /*5c00*/  LDL R241, [R1+0x270] ;  /* 0x0002700001f17983 */ /* 0x000ea80000100800 */
[----:B------:R-:W2:Y:S04]  /*5c10*/  @P0 LDG.E.U8 R191, desc[UR10][R158.64] ;  /* 0x0000000a9ebf0981 */ /* 0x000ea8000c1e1100 */
[----:B------:R-:W2:Y:S01]  /*5c20*/  LDL R159, [R1+0x274] ;  /* 0x00027400019f7983 */ /* 0x000ea20000100800 */
[----:B------:R-:W-:-:S02]  /*5c30*/  ISETP.GT.AND P1, PT, R5, 0x19, PT ;  /* 0x000000190500780c */ /* 0x000fc40003f24270 */
[----:B------:R-:W-:Y:S02]  /*5c40*/  PRMT R192, RZ, 0x7610, R192 ;  /* 0x00007610ffc07816 */ /* 0x000fe400000000c0 */
[----:B------:R-:W-:Y:S02]  /*5c50*/  PRMT R188, RZ, 0x7610, R188 ;  /* 0x00007610ffbc7816 */ /* 0x000fe400000000bc */
[----:B-----5:R-:W-:-:S05]  /*5c60*/  IADD3.X R157, PT, PT, R157, UR13, RZ, P2, !PT ;  /* 0x0000000d9d9d7c10 */ /* 0x020fca00097fe4ff */
[----:B------:R0:W5:Y:S01]  /*5c70*/  @P0 LDG.E.U8 R188, desc[UR10][R156.64] ;  /* 0x0000000a9cbc0981 */ /* 0x000162000c1e1100 */
[----:B-1----:R-:W-:-:S04]  /*5c80*/  IADD3 R160, P2, PT, R161, UR12, RZ ;  /* 0x0000000ca1a07c10 */ /* 0x002fc8000ff5e0ff */
[----:B------:R-:W-:Y:S02]  /*5c90*/  IADD3.X R161, PT, PT, R243, UR13, RZ, P2, !PT ;  /* 0x0000000df3a17c10 */ /* 0x000fe400097fe4ff */
[----:B0-----:R-:W-:Y:S01]  /*5ca0*/  IADD3 R156, P3, PT, R244, UR12, RZ ;  /* 0x0000000cf49c7c10 */ /* 0x001fe2000ff7e0ff */
[----:B------:R-:W3:Y:S04]  /*5cb0*/  LDL R243, [R1+0x29c] ;  /* 0x00029c0001f37983 */ /* 0x000ee80000100800 */
[----:B------:R-:W3:Y:S01]  /*5cc0*/  @P1 LDG.E.U8 R192, desc[UR10][R160.64] ;  /* 0x0000000aa0c01981 */ /* 0x000ee2000c1e1100 */
[----:B----4-:R-:W-:-:S03]  /*5cd0*/  IADD3.X R157, PT, PT, R242, UR13, RZ, P3, !PT ;  /* 0x0000000df29d7c10 */ /* 0x010fc60009ffe4ff */
[----:B------:R-:W4:Y:S04]  /*5ce0*/  LDL R244, [R1+0x2a4] ;  /* 0x0002a40001f47983 */ /* 0x000f280000100800 */
[----:B------:R-:W3:Y:S04]  /*5cf0*/  LDL R242, [R1+0x2a0] ;  /* 0x0002a00001f27983 */ /* 0x000ee80000100800 */
[----:B------:R-:W3:Y:S04]  /*5d00*/  LDL R160, [R1+0x28c] ;  /* 0x00028c0001a07983 */ /* 0x000ee80000100800 */
[----:B------:R-:W4:Y:S01]  /*5d10*/  LDL R161, [R1+0x288] ;  /* 0x0002880001a17983 */ /* 0x000f220000100800 */
[----:B--2---:R-:W-:-:S04]  /*5d20*/  IADD3 R158, P0, PT, R159, UR12, RZ ;  /* 0x0000000c9f9e7c10 */ /* 0x004fc8000ff1e0ff */
[----:B------:R-:W-:Y:S02]  /*5d30*/  IADD3.X R159, PT, PT, R241, UR13, RZ, P0, !PT ;  /* 0x0000000df19f7c10 */ /* 0x000fe400087fe4ff */
[----:B------:R-:W2:Y:S01]  /*5d40*/  LDL R241, [R1+0x298] ;  /* 0x0002980001f17983 */ /* 0x000ea20000100800 */
[----:B------:R-:W-:Y:S02]  /*5d50*/  PRMT R193, RZ, 0x7610, R193 ;  /* 0x00007610ffc17816 */ /* 0x000fe400000000c1 */
[----:B------:R-:W-:Y:S02]  /*5d60*/  PRMT R196, RZ, 0x7610, R196 ;  /* 0x00007610ffc47816 */ /* 0x000fe400000000c4 */
[----:B------:R-:W-:Y:S02]  /*5d70*/  ISETP.GT.AND P0, PT, R5, 0x1a, PT ;  /* 0x0000001a0500780c */ /* 0x000fe40003f04270 */
[----:B------:R3:W2:Y:S04]  /*5d80*/  @P1 LDG.E.U8 R193, desc[UR10][R156.64] ;  /* 0x0000000a9cc11981 */ /* 0x0006a8000c1e1100 */
[----:B------:R0:W2:Y:S01]  /*5d90*/  @P1 LDG.E.U8 R196, desc[UR10][R158.64] ;  /* 0x0000000a9ec41981 */ /* 0x0000a2000c1e1100 */
[----:B------:R-:W-:-:S02]  /*5da0*/  PRMT R200, RZ, 0x7610, R200 ;  /* 0x00007610ffc87816 */ /* 0x000fc400000000c8 */
[----:B------:R-:W-:Y:S02]  /*5db0*/  PRMT R197, RZ, 0x7610, R197 ;  /* 0x00007610ffc57816 */ /* 0x000fe400000000c5 */
[----:B---3--:R-:W-:Y:S02]  /*5dc0*/  IADD3 R156, P2, PT, R160, UR12, RZ ;  /* 0x0000000ca09c7c10 */ /* 0x008fe4000ff5e0ff */
[----:B------:R-:W3:Y:S02]  /*5dd0*/  LDL R160, [R1+0x294] ;  /* 0x0002940001a07983 */ /* 0x000ee40000100800 */
[----:B----4-:R-:W-:Y:S02]  /*5de0*/  IADD3.X R157, PT, PT, R161, UR13, RZ, P2, !PT ;  /* 0x0000000da19d7c10 */ /* 0x010fe400097fe4ff */
[----:B0-----:R-:W-:Y:S01]  /*5df0*/  IADD3 R158, P2, PT, R244, UR12, RZ ;  /* 0x0000000cf49e7c10 */ /* 0x001fe2000ff5e0ff */
[----:B------:R-:W4:Y:S03]  /*5e00*/  LDL R161, [R1+0x290] ;  /* 0x0002900001a17983 */ /* 0x000f260000100800 */
[----:B------:R-:W-:Y:S01]  /*5e10*/  IADD3.X R159, PT, PT, R242, UR13, RZ, P2, !PT ;  /* 0x0000000df29f7c10 */ /* 0x000fe200097fe4ff */
[----:B------:R-:W5:Y:S04]  /*5e20*/  LDL R244, [R1+0x2c4] ;  /* 0x0002c40001f47983 */ /* 0x000f680000100800 */
[----:B------:R-:W5:Y:S04]  /*5e30*/  @P0 LDG.E.U8 R200, desc[UR10][R158.64] ;  /* 0x0000000a9ec80981 */ /* 0x000f68000c1e1100 */
[----:B------:R0:W5:Y:S04]  /*5e40*/  @P1 LDG.E.U8 R197, desc[UR10][R156.64] ;  /* 0x0000000a9cc51981 */ /* 0x000168000c1e1100 */
[----:B------:R-:W5:Y:S04]  /*5e50*/  LDL R242, [R1+0x2bc] ;  /* 0x0002bc0001f27983 */ /* 0x000f680000100800 */
[----:B------:R-:W5:Y:S04]  /*5e60*/  LDL R158, [R1+0x2ac] ;  /* 0x0002ac00019e7983 */ /* 0x000f680000100800 */
[----:B------:R-:W5:Y:S01]  /*5e70*/  LDL R159, [R1+0x2a8] ;  /* 0x0002a800019f7983 */ /* 0x000f620000100800 */
[----:B0-----:R-:W-:-:S03]  /*5e80*/  IADD3 R156, P1, PT, R243, UR12, RZ ;  /* 0x0000000cf39c7c10 */ /* 0x001fc6000ff3e0ff */
[----:B------:R-:W5:Y:S01]  /*5e90*/  LDL R243, [R1+0x2c0] ;  /* 0x0002c00001f37983 */ /* 0x000f620000100800 */
[----:B--2---:R-:W-:-:S03]  /*5ea0*/  IADD3.X R157, PT, PT, R241, UR13, RZ, P1, !PT ;  /* 0x0000000df19d7c10 */ /* 0x004fc60008ffe4ff */
[----:B------:R-:W2:Y:S01]  /*5eb0*/  LDL R241, [R1+0x2b8] ;  /* 0x0002b80001f17983 */ /* 0x000ea20000100800 */
[----:B------:R-:W-:Y:S02]  /*5ec0*/  PRMT R201, RZ, 0x7610, R201 ;  /* 0x00007610ffc97816 */ /* 0x000fe400000000c9 */
[----:B------:R-:W-:-:S04]  /*5ed0*/  PRMT R203, RZ, 0x7610, R203 ;  /* 0x00007610ffcb7816 */ /* 0x000fc800000000cb */
[----:B------:R-:W2:Y:S01]  /*5ee0*/  @P0 LDG.E.U8 R201, desc[UR10][R156.64] ;  /* 0x0000000a9cc90981 */ /* 0x000ea2000c1e1100 */
[----:B------:R-:W-:Y:S02]  /*5ef0*/  PRMT R207, RZ, 0x7610, R207 ;  /* 0x00007610ffcf7816 */ /* 0x000fe400000000cf */
[----:B---3--:R-:W-:-:S04]  /*5f00*/  IADD3 R160, P2, PT, R160, UR12, RZ ;  /* 0x0000000ca0a07c10 */ /* 0x008fc8000ff5e0ff */
[----:B----4-:R-:W-:Y:S02]  /*5f10*/  IADD3.X R161, PT, PT, R161, UR13, RZ, P2, !PT ;  /* 0x0000000da1a17c10 */ /* 0x010fe400097fe4ff */
[----:B------:R-:W-:-:S03]  /*5f20*/  ISETP.GT.AND P2, PT, R5, 0x1b, PT ;  /* 0x0000001b0500780c */ /* 0x000fc60003f44270 */
[----:B------:R0:W3:Y:S02]  /*5f30*/  @P0 LDG.E.U8 R203, desc[UR10][R160.64] ;  /* 0x0000000aa0cb0981 */ /* 0x0000e4000c1e1100 */
[----:B0-----:R-:W-:Y:S02]  /*5f40*/  PRMT R160, RZ, 0x7610, R160 ;  /* 0x00007610ffa07816 */ /* 0x001fe400000000a0 */
[----:B-----5:R-:W-:-:S04]  /*5f50*/  IADD3 R156, P1, PT, R158, UR12, RZ ;  /* 0x0000000c9e9c7c10 */ /* 0x020fc8000ff3e0ff */
[----:B------:R-:W-:Y:S02]  /*5f60*/  IADD3.X R157, PT, PT, R159, UR13, RZ, P1, !PT ;  /* 0x0000000d9f9d7c10 */ /* 0x000fe40008ffe4ff */
[----:B------:R-:W-:Y:S02]  /*5f70*/  IADD3 R158, P1, PT, R244, UR12, RZ ;  /* 0x0000000cf49e7c10 */ /* 0x000fe4000ff3e0ff */
[----:B------:R-:W4:Y:S02]  /*5f80*/  LDL R244, [R1+0x2e4] ;  /* 0x0002e40001f47983 */ /* 0x000f240000100800 */
[----:B------:R-:W-:Y:S02]  /*5f90*/  IADD3.X R159, PT, PT, R243, UR13, RZ, P1, !PT ;  /* 0x0000000df39f7c10 */ /* 0x000fe40008ffe4ff */
[----:B------:R0:W5:Y:S04]  /*5fa0*/  @P0 LDG.E.U8 R160, desc[UR10][R156.64] ;  /* 0x0000000a9ca00981 */ /* 0x000168000c1e1100 */
[----:B------:R1:W3:Y:S04]  /*5fb0*/  @P2 LDG.E.U8 R207, desc[UR10][R158.64] ;  /* 0x0000000a9ecf2981 */ /* 0x0002e8000c1e1100 */
[----:B------:R-:W3:Y:S01]  /*5fc0*/  LDL R243, [R1+0x2e0] ;  /* 0x0002e00001f37983 */ /* 0x000ee20000100800 */
[----:B0-----:R-:W-:-:S03]  /*5fd0*/  IADD3 R156, P0, PT, R242, UR12, RZ ;  /* 0x0000000cf29c7c10 */ /* 0x001fc6000ff1e0ff */
[----:B------:R-:W3:Y:S01]  /*5fe0*/  LDL R242, [R1+0x2dc] ;  /* 0x0002dc0001f27983 */ /* 0x000ee20000100800 */
[----:B-1----:R-:W-:Y:S02]  /*5ff0*/  PRMT R158, RZ, 0x7610, R158 ;  /* 0x00007610ff9e7816 */ /* 0x002fe4000000009e */
[----:B--2---:R-:W-:Y:S02]  /*6000*/  IADD3.X R157, PT, PT, R241, UR13, RZ, P0, !PT ;  /* 0x0000000df19d7c10 */ /* 0x004fe400087fe4ff */
[----:B------:R-:W-:Y:S01]  /*6010*/  PRMT R159, RZ, 0x7610, R159 ;  /* 0x00007610ff9f7816 */ /* 0x000fe2000000009f */
[----:B------:R-:W2:Y:S04]  /*6020*/  LDL R241, [R1+0x2d8] ;  /* 0x0002d80001f17983 */ /* 0x000ea80000100800 */
[----:B------:R0:W2:Y:S04]  /*6030*/  @P2 LDG.E.U8 R158, desc[UR10][R156.64] ;  /* 0x0000000a9c9e2981 */ /* 0x0000a8000c1e1100 */
[----:B------:R-:W0:Y:S02]  /*6040*/  LDL R157, [R1+0x2b4] ;  /* 0x0002b400019d7983 */ /* 0x000e240000100800 */
[----:B0-----:R-:W-:-:S02]  /*6050*/  IADD3 R156, P0, PT, R157, UR12, RZ ;  /* 0x0000000c9d9c7c10 */ /* 0x001fc4000ff1e0ff */
[----:B------:R-:W2:Y:S02]  /*6060*/  LDL R157, [R1+0x2b0] ;  /* 0x0002b000019d7983 */ /* 0x000ea40000100800 */
[----:B--2---:R-:W-:-:S05]  /*6070*/  IADD3.X R157, PT, PT, R157, UR13, RZ, P0, !PT ;  /* 0x0000000d9d9d7c10 */ /* 0x004fca00087fe4ff */
[----:B------:R0:W2:Y:S04]  /*6080*/  @P2 LDG.E.U8 R159, desc[UR10][R156.64] ;  /* 0x0000000a9c9f2981 */ /* 0x0000a8000c1e1100 */
[----:B------:R-:W0:Y:S02]  /*6090*/  LDL R157, [R1+0x2cc] ;  /* 0x0002cc00019d7983 */ /* 0x000e240000100800 */
[----:B0-----:R-:W-:Y:S02]  /*60a0*/  IADD3 R156, P0, PT, R157, UR12, RZ ;  /* 0x0000000c9d9c7c10 */ /* 0x001fe4000ff1e0ff */
[----:B------:R-:W2:Y:S01]  /*60b0*/  LDL R157, [R1+0x2c8] ;  /* 0x0002c800019d7983 */ /* 0x000ea20000100800 */
[----:B------:R-:W-:Y:S02]  /*60c0*/  PRMT R211, RZ, 0x7610, R211 ;  /* 0x00007610ffd37816 */ /* 0x000fe400000000d3 */
[----:B------:R-:W-:-:S02]  /*60d0*/  ISETP.GT.AND P1, PT, R5, 0x1c, PT ;  /* 0x0000001c0500780c */ /* 0x000fc40003f24270 */
[----:B------:R-:W-:Y:S02]  /*60e0*/  PRMT R213, RZ, 0x7610, R213 ;  /* 0x00007610ffd57816 */ /* 0x000fe400000000d5 */
[----:B------:R-:W-:Y:S02]  /*60f0*/  PRMT R215, RZ, 0x7610, R215 ;  /* 0x00007610ffd77816 */ /* 0x000fe400000000d7 */
[----:B--2---:R-:W-:-:S05]  /*6100*/  IADD3.X R157, PT, PT, R157, UR13, RZ, P0, !PT ;  /* 0x0000000d9d9d7c10 */ /* 0x004fca00087fe4ff */
[----:B------:R4:W2:Y:S02]  /*6110*/  @P2 LDG.E.U8 R211, desc[UR10][R156.64] ;  /* 0x0000000a9cd32981 */ /* 0x0008a4000c1e1100 */
[----:B----4-:R-:W-:Y:S02]  /*6120*/  IADD3 R156, P0, PT, R244, UR12, RZ ;  /* 0x0000000cf49c7c10 */ /* 0x010fe4000ff1e0ff */
[----:B------:R-:W-:Y:S01]  /*6130*/  PRMT R216, RZ, 0x7610, R216 ;  /* 0x00007610ffd87816 */ /* 0x000fe200000000d8 */
[----:B------:R-:W4:Y:S01]  /*6140*/  LDL R244, [R1+0x304] ;  /* 0x0003040001f47983 */ /* 0x000f220000100800 */
[----:B---3--:R-:W-:-:S03]  /*6150*/  IADD3.X R157, PT, PT, R243, UR13, RZ, P0, !PT ;  /* 0x0000000df39d7c10 */ /* 0x008fc600087fe4ff */
[----:B------:R-:W3:Y:S04]  /*6160*/  LDL R243, [R1+0x300] ;  /* 0x0003000001f37983 */ /* 0x000ee80000100800 */
[----:B------:R0:W2:Y:S02]  /*6170*/  @P1 LDG.E.U8 R213, desc[UR10][R156.64] ;  /* 0x0000000a9cd51981 */ /* 0x0000a4000c1e1100 */
[----:B0-----:R-:W-:Y:S02]  /*6180*/  IADD3 R156, P0, PT, R242, UR12, RZ ;  /* 0x0000000cf29c7c10 */ /* 0x001fe4000ff1e0ff */
[----:B------:R-:W2:Y:S02]  /*6190*/  LDL R242, [R1+0x2fc] ;  /* 0x0002fc0001f27983 */ /* 0x000ea40000100800 */
[----:B------:R-:W-:-:S02]  /*61a0*/  IADD3.X R157, PT, PT, R241, UR13, RZ, P0, !PT ;  /* 0x0000000df19d7c10 */ /* 0x000fc400087fe4ff */
        /* <DEDUP_REMOVED lines=11> */
[----:B------:R-:W-:-:S02]  /*6260*/  PRMT R218, RZ, 0x7610, R218 ;  /* 0x00007610ffda7816 */ /* 0x000fc400000000da */
[----:B------:R-:W-:Y:S02]  /*6270*/  PRMT R219, RZ, 0x7610, R219 ;  /* 0x00007610ffdb7816 */ /* 0x000fe400000000db */
[----:B------:R-:W-:Y:S02]  /*6280*/  ISETP.GT.AND P2, PT, R5, 0x1, PT ;  /* 0x000000010500780c */ /* 0x000fe40003f44270 */
[----:B------:R-:W-:Y:S02]  /*6290*/  PRMT R161, RZ, 0x7610, R161 ;  /* 0x00007610ffa17816 */ /* 0x000fe400000000a1 */
[----:B------:R-:W-:Y:S02]  /*62a0*/  PRMT R220, RZ, 0x7610, R220 ;  /* 0x00007610ffdc7816 */ /* 0x000fe400000000dc */
[----:B------:R-:W-:Y:S02]  /*62b0*/  PRMT R225, RZ, 0x7610, R225 ;  /* 0x00007610ffe17816 */ /* 0x000fe400000000e1 */
[----:B--2---:R-:W-:-:S02]  /*62c0*/  IADD3.X R157, PT, PT, R157, UR13, RZ, P0, !PT ;  /* 0x0000000d9d9d7c10 */ /* 0x004fc400087fe4ff */
[----:B------:R-:W-:-:S03]  /*62d0*/  ISETP.GT.AND P0, PT, R5, 0x1d, PT ;  /* 0x0000001d0500780c */ /* 0x000fc60003f04270 */
[----:B------:R4:W2:Y:S02]  /*62e0*/  @P1 LDG.E.U8 R217, desc[UR10][R156.64] ;  /* 0x0000000a9cd91981 */ /* 0x0008a4000c1e1100 */
[----:B----4-:R-:W-:Y:S02]  /*62f0*/  IADD3 R156, P1, PT, R244, UR12, RZ ;  /* 0x0000000cf49c7c10 */ /* 0x010fe4000ff3e0ff */
[----:B------:R-:W4:Y:S02]  /*6300*/  LDL R244, [R1+0x2f4] ;  /* 0x0002f40001f47983 */ /* 0x000f240000100800 */
[----:B---3--:R-:W-:Y:S02]  /*6310*/  IADD3.X R157, PT, PT, R243, UR13, RZ, P1, !PT ;  /* 0x0000000df39d7c10 */ /* 0x008fe40008ffe4ff */
[----:B------:R-:W3:Y:S04]  /*6320*/  LDL R243, [R1+0x2f0] ;  /* 0x0002f00001f37983 */ /* 0x000ee80000100800 */
[----:B------:R0:W2:Y:S02]  /*6330*/  @P0 LDG.E.U8 R218, desc[UR10][R156.64] ;  /* 0x0000000a9cda0981 */ /* 0x0000a4000c1e1100 */
[----:B0-----:R-:W-:-:S02]  /*6340*/  IADD3 R156, P1, PT, R242, UR12, RZ ;  /* 0x0000000cf29c7c10 */ /* 0x001fc4000ff3e0ff */
[----:B------:R-:W2:Y:S02]  /*6350*/  LDL R242, [R1+0x30c] ;  /* 0x00030c0001f27983 */ /* 0x000ea40000100800 */
[----:B------:R-:W-:Y:S02]  /*6360*/  IADD3.X R157, PT, PT, R241, UR13, RZ, P1, !PT ;  /* 0x0000000df19d7c10 */ /* 0x000fe40008ffe4ff */
[----:B------:R-:W5:Y:S04]  /*6370*/  LDL R241, [R1+0x308] ;  /* 0x0003080001f17983 */ /* 0x000f680000100800 */
[----:B------:R0:W5:Y:S02]  /*6380*/  @P0 LDG.E.U8 R219, desc[UR10][R156.64] ;  /* 0x0000000a9cdb0981 */ /* 0x000164000c1e1100 */
[----:B0-----:R-:W-:-:S05]  /*6390*/  VIADD R156, R7, UR14 ;  /* 0x0000000e079c7c36 */ /* 0x001fca0008000000 */
[----:B------:R-:W-:-:S04]  /*63a0*/  IADD3 R156, P1, PT, R156, UR12, RZ ;  /* 0x0000000c9c9c7c10 */ /* 0x000fc8000ff3e0ff */
[----:B------:R-:W-:-:S05]  /*63b0*/  IADD3.X R157, PT, PT, R183, UR13, RZ, P1, !PT ;  /* 0x0000000db79d7c10 */ /* 0x000fca0008ffe4ff */
        /* <DEDUP_REMOVED lines=8> */
[----:B------:R0:W5:Y:S01]  /*6440*/  @P2 LDG.E.U8 R225, desc[UR10][R156.64] ;  /* 0x0000000a9ce12981 */ /* 0x000162000c1e1100 */
[----:B------:R-:W-:Y:S01]  /*6450*/  PRMT R226, RZ, 0x7610, R226 ;  /* 0x00007610ffe27816 */ /* 0x000fe200000000e2 */
[----:B0-----:R-:W-:-:S05]  /*6460*/  VIADD R156, R6, UR14 ;  /* 0x0000000e069c7c36 */ /* 0x001fca0008000000 */
[----:B------:R-:W-:-:S04]  /*6470*/  IADD3 R156, P1, PT, R156, UR12, RZ ;  /* 0x0000000c9c9c7c10 */ /* 0x000fc8000ff3e0ff */
[----:B------:R-:W-:-:S05]  /*6480*/  IADD3.X R157, PT, PT, R184, UR13, RZ, P1, !PT ;  /* 0x0000000db89d7c10 */ /* 0x000fca0008ffe4ff */
[----:B------:R4:W5:Y:S01]  /*6490*/  @P2 LDG.E.U8 R226, desc[UR10][R156.64] ;  /* 0x0000000a9ce22981 */ /* 0x000962000c1e1100 */
[----:B------:R-:W-:Y:S02]  /*64a0*/  PRMT R227, RZ, 0x7610, R227 ;  /* 0x00007610ffe37816 */ /* 0x000fe400000000e3 */
[----:B------:R-:W-:Y:S02]  /*64b0*/  PRMT R228, RZ, 0x7610, R228 ;  /* 0x00007610ffe47816 */ /* 0x000fe400000000e4 */
[----:B----4-:R-:W-:Y:S02]  /*64c0*/  IADD3 R156, P1, PT, R244, UR12, RZ ;  /* 0x0000000cf49c7c10 */ /* 0x010fe4000ff3e0ff */
[----:B------:R-:W-:Y:S01]  /*64d0*/  PRMT R229, RZ, 0x7610, R229 ;  /* 0x00007610ffe57816 */ /* 0x000fe200000000e5 */
[----:B------:R-:W4:Y:S01]  /*64e0*/  LDL R244, [R1+0x314] ;  /* 0x0003140001f47983 */ /* 0x000f220000100800 */
[----:B---3--:R-:W-:-:S03]  /*64f0*/  IADD3.X R157, PT, PT, R243, UR13, RZ, P1, !PT ;  /* 0x0000000df39d7c10 */ /* 0x008fc60008ffe4ff */
[----:B------:R-:W3:Y:S04]  /*6500*/  LDL R243, [R1+0x310] ;  /* 0x0003100001f37983 */ /* 0x000ee80000100800 */
[----:B------:R2:W3:Y:S02]  /*6510*/  @P0 LDG.E.U8 R227, desc[UR10][R156.64] ;  /* 0x0000000a9ce30981 */ /* 0x0004e4000c1e1100 */
[----:B--2---:R-:W-:Y:S02]  /*6520*/  IADD3 R156, P1, PT, R242, UR12, RZ ;  /* 0x0000000cf29c7c10 */ /* 0x004fe4000ff3e0ff */
[----:B------:R-:W2:Y:S02]  /*6530*/  LDL R242, [R1+0x32c] ;  /* 0x00032c0001f27983 */ /* 0x000ea40000100800 */
[----:B-----5:R-:W-:-:S02]  /*6540*/  IADD3.X R157, PT, PT, R241, UR13, RZ, P1, !PT ;  /* 0x0000000df19d7c10 */ /* 0x020fc40008ffe4ff */
[----:B------:R-:W5:Y:S04]  /*6550*/  LDL R241, [R1+0x328] ;  /* 0x0003280001f17983 */ /* 0x000f680000100800 */
[----:B------:R0:W2:Y:S04]  /*6560*/  @P0 LDG.E.U8 R228, desc[UR10][R156.64] ;  /* 0x0000000a9ce40981 */ /* 0x0000a8000c1e1100 */
[----:B------:R-:W0:Y:S01]  /*6570*/  LDL R157, [R1+0x324] ;  /* 0x00032400019d7983 */ /* 0x000e220000100800 */
[----:B------:R-:W-:Y:S02]  /*6580*/  ISETP.GT.AND P1, PT, R5, 0x1e, PT ;  /* 0x0000001e0500780c */ /* 0x000fe40003f24270 */
[----:B0-----:R-:W-:-:S02]  /*6590*/  IADD3 R156, P0, PT, R157, UR12, RZ ;  /* 0x0000000c9d9c7c10 */ /* 0x001fc4000ff1e0ff */
[----:B------:R-:W2:Y:S02]  /*65a0*/  LDL R157, [R1+0x320] ;  /* 0x00032000019d7983 */ /* 0x000ea40000100800 */
[----:B--2---:R-:W-:-:S07]  /*65b0*/  IADD3.X R157, PT, PT, R157, UR13, RZ, P0, !PT ;  /* 0x0000000d9d9d7c10 */ /* 0x004fce00087fe4ff */
[----:B------:R0:W2:Y:S04]  /*65c0*/  @P1 LDG.E.U8 R229, desc[UR10][R156.64] ;  /* 0x0000000a9ce51981 */ /* 0x0000a8000c1e1100 */
[----:B------:R-:W0:Y:S02]  /*65d0*/  LDL R157, [R1+0x31c] ;  /* 0x00031c00019d7983 */ /* 0x000e240000100800 */
[----:B0-----:R-:W-:Y:S02]  /*65e0*/  IADD3 R156, P0, PT, R157, UR12, RZ ;  /* 0x0000000c9d9c7c10 */ /* 0x001fe4000ff1e0ff */
[----:B------:R-:W2:Y:S01]  /*65f0*/  LDL R157, [R1+0x318] ;  /* 0x00031800019d7983 */ /* 0x000ea20000100800 */
[----:B------:R-:W-:Y:S02]  /*6600*/  PRMT R230, RZ, 0x7610, R230 ;  /* 0x00007610ffe67816 */ /* 0x000fe400000000e6 */
[----:B------:R-:W-:-:S02]  /*6610*/  PRMT R231, RZ, 0x7610, R231 ;  /* 0x00007610ffe77816 */ /* 0x000fc400000000e7 */
        /* <DEDUP_REMOVED lines=25> */
[----:B------:R-:W-:Y:S01]  /*67b0*/  PRMT R240, RZ, 0x7610, R240 ;  /* 0x00007610fff07816 */ /* 0x000fe200000000f0 */
[----:B------:R-:W0:Y:S01]  /*67c0*/  S2UR UR8, SR_CgaCtaId ;  /* 0x00000000000879c3 */ /* 0x000e220000008800 */
[----:B------:R-:W-:Y:S02]  /*67d0*/  UMOV UR7, 0x400 ;  /* 0x0000040000077882 */ /* 0x000fe40000000000 */
[----:B0-----:R-:W-:Y:S01]  /*67e0*/  ULEA UR7, UR8, UR7, 0x18 ;  /* 0x0000000708077291 */ /* 0x001fe2000f8ec0ff */
[----:B--2---:R-:W-:-:S05]  /*67f0*/  IADD3.X R157, PT, PT, R157, UR13, RZ, P0, !PT ;  /* 0x0000000d9d9d7c10 */ /* 0x004fca00087fe4ff */
[----:B------:R4:W2:Y:S02]  /*6800*/  @P1 LDG.E.U8 R238, desc[UR10][R156.64] ;  /* 0x0000000a9cee1981 */ /* 0x0008a4000c1e1100 */
[----:B----4-:R-:W-:-:S04]  /*6810*/  IADD3 R156, P0, PT, R244, UR12, RZ ;  /* 0x0000000cf49c7c10 */ /* 0x010fc8000ff1e0ff */
[----:B---3--:R-:W-:-:S05]  /*6820*/  IADD3.X R157, PT, PT, R243, UR13, RZ, P0, !PT ;  /* 0x0000000df39d7c10 */ /* 0x008fca00087fe4ff */
[----:B------:R0:W3:Y:S02]  /*6830*/  @P1 LDG.E.U8 R239, desc[UR10][R156.64] ;  /* 0x0000000a9cef1981 */ /* 0x0000e4000c1e1100 */
[----:B0-----:R-:W-:-:S04]  /*6840*/  IADD3 R156, P0, PT, R242, UR12, RZ ;  /* 0x0000000cf29c7c10 */ /* 0x001fc8000ff1e0ff */
[----:B-----5:R-:W-:-:S05]  /*6850*/  IADD3.X R157, PT, PT, R241, UR13, RZ, P0, !PT ;  /* 0x0000000df19d7c10 */ /* 0x020fca00087fe4ff */
[----:B------:R0:W4:Y:S01]  /*6860*/  @P1 LDG.E.U8 R240, desc[UR10][R156.64] ;  /* 0x0000000a9cf01981 */ /* 0x000122000c1e1100 */
[----:B------:R-:W0:Y:S02]  /*6870*/  S2R R241, SR_TID.X ;  /* 0x0000000000f17919 */ /* 0x000e240000002100 */
[----:B0-----:R-:W-:Y:S01]  /*6880*/  LOP3.LUT R156, R241, 0x3f, RZ, 0xc0, !PT ;  /* 0x0000003ff19c7812 */ /* 0x001fe200078ec0ff */
[----:B------:R-:W-:Y:S06]  /*6890*/  BAR.SYNC.DEFER_BLOCKING 0x0 ;  /* 0x0000000000007b1d */ /* 0x000fec0000010000 */
[----:B------:R0:W-:Y:S02]  /*68a0*/  STS.U8 [R156+UR7+0x1080], R146 ;  /* 0x001080929c007988 */ /* 0x0001e40008000007 */
[----:B0-----:R-:W0:Y:S02]  /*68b0*/  S2R R146, SR_TID.X ;  /* 0x0000000000927919 */ /* 0x001e240000002100 */
[----:B------:R1:W-:Y:S04]  /*68c0*/  STS.U8 [R156+UR7+0x10c0], R145 ;  /* 0x0010c0919c007988 */ /* 0x0003e80008000007 */
[----:B------:R-:W-:Y:S01]  /*68d0*/  STS.U8 [R156+UR7], R163 ;  /* 0x000000a39c007988 */ /* 0x000fe20008000007 */
[----:B-1----:R-:W-:-:S03]  /*68e0*/  LOP3.LUT R145, R156, 0x8, RZ, 0x3c, !PT ;  /* 0x000000089c917812 */ /* 0x002fc600078e3cff */
[----:B------:R-:W-:Y:S04]  /*68f0*/  STS.U8 [R156+UR7+0x40], R155 ;  /* 0x0000409b9c007988 */ /* 0x000fe80008000007 */
        /* <DEDUP_REMOVED lines=12> */
[----:B------:R1:W-:Y:S04]  /*69c0*/  STS.U8 [R145+UR7+0x180], R161 ;  /* 0x000180a191007988 */ /* 0x0003e80008000007 */
[----:B------:R-:W-:Y:S01]  /*69d0*/  STS.U8 [R145+UR7+0x100], R225 ;  /* 0x000100e191007988 */ /* 0x000fe20008000007 */
        /* <DEDUP_REMOVED lines=16> */
[----:B------:R1:W-:Y:S01]  /*6ae0*/  STS.U8 [R161+UR7+0x1240], R20 ;  /* 0x00124014a1007988 */ /* 0x0003e20008000007 */
[----:B0-----:R-:W-:-:S04]  /*6af0*/  LOP3.LUT R128, R146, 0x3f, RZ, 0xc0, !PT ;  /* 0x0000003f92807812 */ /* 0x001fc800078ec0ff */
[C---:B-1----:R-:W-:Y:S01]  /*6b00*/  LOP3.LUT R20, R128.reuse, 0x18, RZ, 0x3c, !PT ;  /* 0x0000001880147812 */ /* 0x042fe200078e3cff */
        /* <DEDUP_REMOVED lines=15> */
[----:B------:R-:W-:Y:S04]  /*6c00*/  STS.U8 [R20+UR7+0x300], R125 ;  /* 0x0003007d14007988 */ /* 0x000fe80008000007 */
[----:B------:R-:W-:Y:S01]  /*6c10*/  STS.U8 [R20+UR7+0x340], R124 ;  /* 0x0003407c14007988 */ /* 0x000fe20008000007 */
[----:B0-----:R-:W-:-:S03]  /*6c20*/  LOP3.LUT R114, R128, 0x20, RZ, 0x3c, !PT ;  /* 0x0000002080727812 */ /* 0x001fc600078e3cff */
        /* <DEDUP_REMOVED lines=67> */
[----:B------:R1:W-:Y:S04]  /*7060*/  STS.U8 [R20+UR7+0x7c0], R16 ;  /* 0x0007c01014007988 */ /* 0x0003e80008000007 */
[----:B------:R-:W-:Y:S04]  /*7070*/  STS.U8 [R20+UR7+0xf40], R15 ;  /* 0x000f400f14007988 */ /* 0x000fe80008000007 */
[----:B------:R-:W-:Y:S04]  /*7080*/  STS.U8 [R20+UR7+0xf00], R14 ;  /* 0x000f000e14007988 */ /* 0x000fe80008000007 */
[----:B------:R-:W-:Y:S04]  /*7090*/  STS.U8 [R20+UR7+0xfc0], R13 ;  /* 0x000fc00d14007988 */ /* 0x000fe80008000007 */
[----:B------:R5:W-:Y:S04]  /*70a0*/  STS.U8 [R20+UR7+0xf80], R12 ;  /* 0x000f800c14007988 */ /* 0x000be80008000007 */
[----:B------:R-:W-:Y:S04]  /*70b0*/  STS.U8 [R20+UR7+0x1700], R181 ;  /* 0x001700b514007988 */ /* 0x000fe80008000007 */
[----:B------:R-:W-:Y:S04]  /*70c0*/  STS.U8 [R20+UR7+0x1740], R178 ;  /* 0x001740b214007988 */ /* 0x000fe80008000007 */
[----:B------:R-:W-:Y:S04]  /*70d0*/  STS.U8 [R20+UR7+0x1780], R176 ;  /* 0x001780b014007988 */ /* 0x000fe80008000007 */
[----:B------:R-:W-:Y:S04]  /*70e0*/  STS.U8 [R20+UR7+0x17c0], R182 ;  /* 0x0017c0b614007988 */ /* 0x000fe80008000007 */
[----:B---3--:R-:W-:Y:S04]  /*70f0*/  STS.U8 [R20+UR7+0x1f40], R239 ;  /* 0x001f40ef14007988 */ /* 0x008fe80008000007 */
[----:B--2---:R-:W-:Y:S04]  /*7100*/  STS.U8 [R20+UR7+0x1f00], R238 ;  /* 0x001f00ee14007988 */ /* 0x004fe80008000007 */
[----:B------:R-:W-:Y:S04]  /*7110*/  STS.U8 [R20+UR7+0x1fc0], R237 ;  /* 0x001fc0ed14007988 */ /* 0x000fe80008000007 */
[----:B----4-:R2:W-:Y:S01]  /*7120*/  STS.U8 [R20+UR7+0x1f80], R240 ;  /* 0x001f80f014007988 */ /* 0x0105e20008000007 */
[----:B------:R-:W-:-:S02]  /*7130*/  ISETP.GE.AND P0, PT, R171, R5, PT ;  /* 0x00000005ab00720c */ /* 0x000fc40003f06270 */
[----:B0-----:R-:W-:Y:S02]  /*7140*/  SHF.R.S32.HI R18, RZ, 0x1f, R164 ;  /* 0x0000001fff127819 */ /* 0x001fe400000114a4 */
[----:B-1----:R-:W-:Y:S02]  /*7150*/  IADD3 R16, P1, PT, R164, UR18, RZ ;  /* 0x00000012a4107c10 */ /* 0x002fe4000ff3e0ff */
[----:B------:R-:W-:Y:S02]  /*7160*/  PRMT R252, RZ, 0x7610, R252 ;  /* 0x00007610fffc7816 */ /* 0x000fe400000000fc */
[----:B------:R-:W-:Y:S01]  /*7170*/  IADD3.X R17, PT, PT, R18, UR23, RZ, P1, !PT ;  /* 0x0000001712117c10 */ /* 0x000fe20008ffe4ff */
[----:B------:R-:W-:Y:S01]  /*7180*/  BAR.SYNC.DEFER_BLOCKING 0x0 ;  /* 0x0000000000007b1d */ /* 0x000fe20000010000 */
[C---:B-----5:R-:W-:Y:S02]  /*7190*/  IADD3 R12, P2, PT, R164.reuse, R0, RZ ;  /* 0x00000000a40c7210 */ /* 0x060fe40007f5e0ff */
[----:B------:R-:W-:-:S02]  /*71a0*/  IADD3 R14, P3, PT, R164, R2, RZ ;  /* 0x00000002a40e7210 */ /* 0x000fc40007f7e0ff */
[----:B------:R-:W-:Y:S01]  /*71b0*/  PRMT R251, RZ, 0x7610, R251 ;  /* 0x00007610fffb7816 */ /* 0x000fe200000000fb */
[C---:B------:R-:W-:Y:S01]  /*71c0*/  IMAD.X R13, R18.reuse, 0x1, R3, P2 ;  /* 0x00000001120d7824 */ /* 0x040fe200010e0603 */
[----:B------:R-:W-:Y:S01]  /*71d0*/  PRMT R26, RZ, 0x7610, R26 ;  /* 0x00007610ff1a7816 */ /* 0x000fe2000000001a */
[----:B------:R-:W-:Y:S01]  /*71e0*/  IMAD.X R15, R18, 0x1, R4, P3 ;  /* 0x00000001120f7824 */ /* 0x000fe200018e0604 */
[----:B------:R-:W3:Y:S04]  /*71f0*/  @!P0 LDG.E.U8 R252, desc[UR10][R16.64] ;  /* 0x0000000a10fc8981 */ /* 0x000ee8000c1e1100 */
[----:B------:R0:W4:Y:S04]  /*7200*/  @!P0 LDG.E.U8 R251, desc[UR10][R12.64] ;  /* 0x0000000a0cfb8981 */ /* 0x000128000c1e1100 */
[----:B------:R1:W5:Y:S01]  /*7210*/  @!P0 LDG.E.U8 R26, desc[UR10][R14.64] ;  /* 0x0000000a0e1a8981 */ /* 0x000362000c1e1100 */
[----:B------:R-:W-:-:S02]  /*7220*/  PRMT R249, RZ, 0x7610, R249 ;  /* 0x00007610fff97816 */ /* 0x000fc400000000f9 */
[----:B------:R-:W-:Y:S02]  /*7230*/  PRMT R250, RZ, 0x7610, R250 ;  /* 0x00007610fffa7816 */ /* 0x000fe400000000fa */
[C---:B0-----:R-:W-:Y:S02]  /*7240*/  IADD3 R12, P2, PT, R164.reuse, UR19, RZ ;  /* 0x00000013a40c7c10 */ /* 0x041fe4000ff5e0ff */
[----:B-1----:R-:W-:Y:S02]  /*7250*/  IADD3 R14, P1, PT, R164, UR17, RZ ;  /* 0x00000011a40e7c10 */ /* 0x002fe4000ff3e0ff */
[C---:B------:R-:W-:Y:S02]  /*7260*/  IADD3.X R13, PT, PT, R18.reuse, UR24, RZ, P2, !PT ;  /* 0x00000018120d7c10 */ /* 0x040fe400097fe4ff */
[----:B------:R-:W-:Y:S02]  /*7270*/  IADD3.X R15, PT, PT, R18, UR22, RZ, P1, !PT ;  /* 0x00000016120f7c10 */ /* 0x000fe40008ffe4ff */
[----:B------:R-:W-:Y:S01]  /*7280*/  IADD3 R16, P2, PT, R164, UR15, RZ ;  /* 0x0000000fa4107c10 */ /* 0x000fe2000ff5e0ff */
[----:B------:R0:W3:Y:S04]  /*7290*/  @!P0 LDG.E.U8 R249, desc[UR10][R12.64] ;  /* 0x0000000a0cf98981 */ /* 0x0000e8000c1e1100 */
[----:B------:R1:W3:Y:S01]  /*72a0*/  @!P0 LDG.E.U8 R250, desc[UR10][R14.64] ;  /* 0x0000000a0efa8981 */ /* 0x0002e2000c1e1100 */
[----:B------:R-:W-:-:S02]  /*72b0*/  PRMT R27, RZ, 0x7610, R27 ;  /* 0x00007610ff1b7816 */ /* 0x000fc4000000001b */
[----:B------:R-:W-:Y:S02]  /*72c0*/  PRMT R24, RZ, 0x7610, R24 ;  /* 0x00007610ff187816 */ /* 0x000fe40000000018 */
[C---:B0-----:R-:W-:Y:S02]  /*72d0*/  IADD3 R12, P1, PT, R164.reuse, UR4, RZ ;  /* 0x00000004a40c7c10 */ /* 0x041fe4000ff3e0ff */
[----:B-1----:R-:W-:Y:S02]  /*72e0*/  IADD3 R14, P3, PT, R164, UR16, RZ ;  /* 0x00000010a40e7c10 */ /* 0x002fe4000ff7e0ff */
[----:B------:R-:W-:Y:S02]  /*72f0*/  PRMT R25, RZ, 0x7610, R25 ;  /* 0x00007610ff197816 */ /* 0x000fe40000000019 */
[C---:B------:R-:W-:Y:S02]  /*7300*/  IADD3.X R13, PT, PT, R18.reuse, UR5, RZ, P1, !PT ;  /* 0x00000005120d7c10 */ /* 0x040fe40008ffe4ff */
[----:B------:R-:W-:-:S02]  /*7310*/  IADD3.X R15, PT, PT, R18, UR21, RZ, P3, !PT ;  /* 0x00000015120f7c10 */ /* 0x000fc40009ffe4ff */
[----:B------:R-:W-:Y:S01]  /*7320*/  IADD3.X R17, PT, PT, R18, UR20, RZ, P2, !PT ;  /* 0x0000001412117c10 */ /* 0x000fe200097fe4ff */
[----:B------:R-:W3:Y:S04]  /*7330*/  @!P0 LDG.E.U8 R27, desc[UR10][R12.64] ;  /* 0x0000000a0c1b8981 */ /* 0x000ee8000c1e1100 */
[----:B------:R0:W3:Y:S04]  /*7340*/  @!P0 LDG.E.U8 R24, desc[UR10][R14.64] ;  /* 0x0000000a0e188981 */ /* 0x0000e8000c1e1100 */
[----:B------:R1:W3:Y:S01]  /*7350*/  @!P0 LDG.E.U8 R25, desc[UR10][R16.64] ;  /* 0x0000000a10198981 */ /* 0x0002e2000c1e1100 */
[----:B------:R-:W1:Y:S01]  /*7360*/  S2R R242, SR_TID.X ;  /* 0x0000000000f27919 */ /* 0x000e620000002100 */
[----:B------:R-:W1:Y:S01]  /*7370*/  S2UR UR9, SR_CgaCtaId ;  /* 0x00000000000979c3 */ /* 0x000e620000008800 */
[----:B0-----:R-:W-:-:S04]  /*7380*/  LOP3.LUT R15, R146, 0x20, RZ, 0xc0, !PT ;  /* 0x00000020920f7812 */ /* 0x001fc800078ec0ff */
[----:B------:R-:W-:Y:S01]  /*7390*/  SHF.R.U32.HI R15, RZ, 0x1, R15 ;  /* 0x00000001ff0f7819 */ /* 0x000fe2000001160f */
[----:B------:R-:W-:Y:S01]  /*73a0*/  UMOV UR8, 0x400 ;  /* 0x0000040000087882 */ /* 0x000fe20000000000 */
[----:B-1----:R-:W-:Y:S02]  /*73b0*/  LOP3.LUT R12, R242, 0x3, RZ, 0xc0, !PT ;  /* 0x00000003f20c7812 */ /* 0x002fe400078ec0ff */
[----:B------:R-:W-:-:S03]  /*73c0*/  SHF.R.U32.HI R13, RZ, 0x2, R242 ;  /* 0x00000002ff0d7819 */ /* 0x000fc600000116f2 */
[C---:B------:R-:W-:Y:S01]  /*73d0*/  IMAD.SHL.U32 R14, R12.reuse, 0x400, RZ ;  /* 0x000004000c0e7824 */ /* 0x040fe200078e00ff */
[----:B------:R-:W-:Y:S01]  /*73e0*/  SGXT.U32 R13, R13, 0x3 ;  /* 0x000000030d0d781a */ /* 0x000fe20000000000 */
[----:B------:R-:W-:-:S03]  /*73f0*/  IMAD.SHL.U32 R16, R12, 0x20, RZ ;  /* 0x000000200c107824 */ /* 0x000fc600078e00ff */
[----:B------:R-:W-:Y:S01]  /*7400*/  LOP3.LUT R15, R15, R14, R13, 0xfe, !PT ;  /* 0x0000000e0f0f7212 */ /* 0x000fe200078efe0d */
[----:B------:R-:W-:-:S03]  /*7410*/  ULEA UR8, UR9, UR8, 0x18 ;  /* 0x0000000809087291 */ /* 0x000fc6000f8ec0ff */
[----:B------:R-:W-:-:S04]  /*7420*/  LOP3.LUT R15, R15, R16, RZ, 0xfc, !PT ;  /* 0x000000100f0f7212 */ /* 0x000fc800078efcff */
[C---:B------:R-:W-:Y:S02]  /*7430*/  LOP3.LUT R13, R15.reuse, 0x10, RZ, 0x3c, !PT ;  /* 0x000000100f0d7812 */ /* 0x040fe400078e3cff */
[C---:B------:R-:W-:Y:S01]  /*7440*/  LOP3.LUT R12, R15.reuse, 0x20, RZ, 0x3c, !PT ;  /* 0x000000200f0c7812 */ /* 0x040fe200078e3cff */
[----:B------:R-:W-:Y:S01]  /*7450*/  LDS.U8 R40, [R15+UR8] ;  /* 0x000000080f287984 */ /* 0x000fe20008000000 */
[C---:B------:R-:W-:Y:S02]  /*7460*/  LOP3.LUT R14, R15.reuse, 0x40, RZ, 0x3c, !PT ;  /* 0x000000400f0e7812 */ /* 0x040fe400078e3cff */
[C---:B--2---:R-:W-:Y:S01]  /*7470*/  LOP3.LUT R20, R15.reuse, 0x50, RZ, 0x3c, !PT ;  /* 0x000000500f147812 */ /* 0x044fe200078e3cff */
[----:B------:R-:W0:Y:S01]  /*7480*/  LDS.U8 R41, [R15+UR8+0x108] ;  /* 0x000108080f297984 */ /* 0x000e220008000000 */
[C---:B------:R-:W-:Y:S02]  /*7490*/  LOP3.LUT R22, R15.reuse, 0x60, RZ, 0x3c, !PT ;  /* 0x000000600f167812 */ /* 0x040fe400078e3cff */
[C---:B------:R-:W-:Y:S01]  /*74a0*/  LOP3.LUT R34, R15.reuse, 0x70, RZ, 0x3c, !PT ;  /* 0x000000700f227812 */ /* 0x040fe200078e3cff */
[----:B------:R-:W-:Y:S01]  /*74b0*/  LDS.U8 R42, [R15+UR8+0x8] ;  /* 0x000008080f2a7984 */ /* 0x000fe20008000000 */
[----:B------:R-:W-:-:S03]  /*74c0*/  LOP3.LUT R39, R15, 0x30, RZ, 0x3c, !PT ;  /* 0x000000300f277812 */ /* 0x000fc600078e3cff */
[----:B------:R-:W1:Y:S04]  /*74d0*/  LDS.U8 R43, [R15+UR8+0x100] ;  /* 0x000100080f2b7984 */ /* 0x000e680008000000 */
[----:B------:R-:W-:Y:S04]  /*74e0*/  LDS.U8 R46, [R15+UR8+0x1000] ;  /* 0x001000080f2e7984 */ /* 0x000fe80008000000 */
[----:B------:R-:W2:Y:S04]  /*74f0*/  LDS.U8 R47, [R15+UR8+0x1108] ;  /* 0x001108080f2f7984 */ /* 0x000ea80008000000 */
[----:B------:R-:W-:Y:S04]  /*7500*/  LDS.U8 R112, [R15+UR8+0x1008] ;  /* 0x001008080f707984 */ /* 0x000fe80008000000 */
[----:B------:R-:W0:Y:S04]  /*7510*/  LDS.U8 R113, [R15+UR8+0x1100] ;  /* 0x001100080f717984 */ /* 0x000e280008000000 */
[----:B------:R-:W-:Y:S04]  /*7520*/  LDS.U8 R196, [R15+UR8+0x80] ;  /* 0x000080080fc47984 */ /* 0x000fe80008000000 */
        /* <DEDUP_REMOVED lines=23> */
[----:B------:R-:W-:Y:S04]  /*76a0*/  LDS.U8 R237, [R12+UR8] ;  /* 0x000000080ced7984 */ /* 0x000fe80008000000 */
        /* <DEDUP_REMOVED lines=94> */
[----:B------:R-:W-:Y:S01]  /*7c90*/  LDS.U8 R39, [R39+UR8+0x1380] ;  /* 0x0013800827277984 */ /* 0x000fe20008000000 */
[----:B------:R-:W-:Y:S06]  /*7ca0*/  BAR.SYNC.DEFER_BLOCKING 0x0 ;  /* 0x0000000000007b1d */ /* 0x000fec0000010000 */
[----:B---3--:R3:W-:Y:S02]  /*7cb0*/  STS.U8 [R156+UR7+0x100], R252 ;  /* 0x000100fc9c007988 */ /* 0x0087e40008000007 */
[----:B---3--:R-:W3:Y:S02]  /*7cc0*/  S2R R252, SR_TID.X ;  /* 0x0000000000fc7919 */ /* 0x008ee40000002100 */
[----:B-----5:R3:W-:Y:S04]  /*7cd0*/  STS.U8 [R156+UR7], R26 ;  /* 0x0000001a9c007988 */ /* 0x0207e80008000007 */
[----:B----4-:R4:W-:Y:S04]  /*7ce0*/  STS.U8 [R156+UR7+0x40], R251 ;  /* 0x000040fb9c007988 */ /* 0x0109e80008000007 */
[----:B------:R-:W-:Y:S04]  /*7cf0*/  STS.U8 [R156+UR7+0x140], R250 ;  /* 0x000140fa9c007988 */ /* 0x000fe80008000007 */
[----:B------:R-:W-:Y:S04]  /*7d00*/  STS.U8 [R161+UR7+0x80], R27 ;  /* 0x0000801ba1007988 */ /* 0x000fe80008000007 */
[----:B------:R-:W-:Y:S04]  /*7d10*/  STS.U8 [R161+UR7+0xc0], R249 ;  /* 0x0000c0f9a1007988 */ /* 0x000fe80008000007 */
[----:B------:R-:W-:Y:S01]  /*7d20*/  STS.U8 [R161+UR7+0x180], R24 ;  /* 0x00018018a1007988 */ /* 0x000fe20008000007 */
[----:B---3--:R-:W-:Y:S01]  /*7d30*/  SHF.R.S32.HI R26, RZ, 0x2, R252 ;  /* 0x00000002ff1a7819 */ /* 0x008fe200000114fc */
[----:B----4-:R-:W-:-:S03]  /*7d40*/  IMAD.SHL.U32 R251, R252, 0x2, RZ ;  /* 0x00000002fcfb7824 */ /* 0x010fc600078e00ff */
[----:B------:R-:W-:Y:S01]  /*7d50*/  SGXT R26, R26, 0x1 ;  /* 0x000000011a1a781a */ /* 0x000fe20000000200 */
[----:B------:R-:W-:Y:S03]  /*7d60*/  STS.U8 [R161+UR7+0x1c0], R25 ;  /* 0x0001c019a1007988 */ /* 0x000fe60008000007 */
[----:B------:R-:W-:-:S04]  /*7d70*/  LOP3.LUT R26, R26, 0x90, RZ, 0xc0, !PT ;  /* 0x000000901a1a7812 */ /* 0x000fc800078ec0ff */
[----:B------:R-:W-:Y:S01]  /*7d80*/  LOP3.LUT R26, R26, 0x10, R251, 0x78, !PT ;  /* 0x000000101a1a7812 */ /* 0x000fe200078e78fb */
[C---:B------:R-:W-:Y:S01]  /*7d90*/  IMAD.SHL.U32 R251, R252.reuse, 0x10, RZ ;  /* 0x00000010fcfb7824 */ /* 0x040fe200078e00ff */
[----:B------:R-:W-:-:S04]  /*7da0*/  LOP3.LUT R252, R252, 0x3, RZ, 0xc0, !PT ;  /* 0x00000003fcfc7812 */ /* 0x000fc800078ec0ff */
[----:B------:R-:W-:Y:S01]  /*7db0*/  LOP3.LUT R251, R251, 0x100, RZ, 0xc0, !PT ;  /* 0x00000100fbfb7812 */ /* 0x000fe200078ec0ff */
[----:B------:R-:W-:-:S03]  /*7dc0*/  IMAD.SHL.U32 R252, R252, 0x20, RZ ;  /* 0x00000020fcfc7824 */ /* 0x000fc600078e00ff */
[----:B------:R-:W-:-:S05]  /*7dd0*/  IADD3 R26, PT, PT, R26, UR8, R251 ;  /* 0x000000081a1a7c10 */ /* 0x000fca000fffe0fb */
[----:B------:R-:W-:Y:S01]  /*7de0*/  IMAD.IADD R26, R252, 0x1, R26 ;  /* 0x00000001fc1a7824 */ /* 0x000fe200078e021a */
[----:B------:R-:W-:Y:S06]  /*7df0*/  BAR.SYNC.DEFER_BLOCKING 0x0 ;  /* 0x0000000000007b1d */ /* 0x000fec0000010000 */
[----:B------:R-:W3:Y:S01]  /*7e00*/  LDSM.16.M88.4 R24, [R26] ;  /* 0x000000001a18783b */ /* 0x000ee20000000200 */
[----:B0-----:R-:W-:Y:S02]  /*7e10*/  IMAD R40, R41, 0x100, R40 ;  /* 0x0000010029287824 */ /* 0x001fe400078e0228 */
[----:B-1----:R-:W-:-:S02]  /*7e20*/  IMAD R41, R43, 0x100, R42 ;  /* 0x000001002b297824 */ /* 0x002fc400078e022a */
[----:B--2---:R-:W-:Y:S02]  /*7e30*/  IMAD R42, R47, 0x100, R46 ;  /* 0x000001002f2a7824 */ /* 0x004fe400078e022e */
[----:B------:R-:W-:Y:S01]  /*7e40*/  IMAD R43, R113, 0x100, R112 ;  /* 0x00000100712b7824 */ /* 0x000fe200078e0270 */
[----:B------:R-:W-:Y:S02]  /*7e50*/  F2FP.F16.E4M3.UNPACK_B R40, R40 ;  /* 0x00000028ff28723e */ /* 0x000fe400020006ff */
[----:B------:R-:W-:Y:S02]  /*7e60*/  F2FP.F16.E4M3.UNPACK_B R41, R41 ;  /* 0x00000029ff29723e */ /* 0x000fe400020006ff */
[----:B------:R-:W-:Y:S02]  /*7e70*/  F2FP.F16.E4M3.UNPACK_B R42, R42 ;  /* 0x0000002aff2a723e */ /* 0x000fe400020006ff */
[----:B------:R-:W-:Y:S02]  /*7e80*/  F2FP.F16.E4M3.UNPACK_B R43, R43 ;  /* 0x0000002bff2b723e */ /* 0x000fe400020006ff */
[----:B---3--:R-:W-:-:S02]  /*7e90*/  F2FP.F16.E4M3.UNPACK_B R46, R24 ;  /* 0x00000018ff2e723e */ /* 0x008fc400020006ff */
[----:B------:R-:W-:Y:S02]  /*7ea0*/  F2FP.F16.E4M3.UNPACK_B R47, R25 ;  /* 0x00000019ff2f723e */ /* 0x000fe400020006ff */
[----:B------:R-:W-:Y:S02]  /*7eb0*/  F2FP.F16.E4M3.UNPACK_B R112, R26 ;  /* 0x0000001aff70723e */ /* 0x000fe400020006ff */
[----:B------:R-:W-:-:S03]  /*7ec0*/  F2FP.F16.E4M3.UNPACK_B R113, R27 ;  /* 0x0000001bff71723e */ /* 0x000fc600020006ff */
[C---:B------:R-:W-:Y:S08]  /*7ed0*/  HMMA.16816.F32 R80, R40.reuse, R46, R80 ;  /* 0x0000002e2850723c */ /* 0x040ff00000001850 */
[----:B------:R-:W-:Y:S01]  /*7ee0*/  HMMA.16816.F32 R108, R40, R112, R108 ;  /* 0x00000070286c723c */ /* 0x000fe2000000186c */
[----:B------:R-:W-:Y:S02]  /*7ef0*/  IMAD R40, R238, 0x100, R237 ;  /* 0x00000100ee287824 */ /* 0x000fe400078e02ed */
[----:B------:R-:W-:-:S02]  /*7f00*/  IMAD R41, R240, 0x100, R239 ;  /* 0x00000100f0297824 */ /* 0x000fc400078e02ef */
[----:B------:R-:W-:Y:S02]  /*7f10*/  IMAD R42, R242, 0x100, R241 ;  /* 0x00000100f22a7824 */ /* 0x000fe400078e02f1 */
[----:B------:R-:W-:Y:S01]  /*7f20*/  IMAD R43, R244, 0x100, R243 ;  /* 0x00000100f42b7824 */ /* 0x000fe200078e02f3 */
[----:B------:R-:W-:Y:S02]  /*7f30*/  F2FP.F16.E4M3.UNPACK_B R40, R40 ;  /* 0x00000028ff28723e */ /* 0x000fe400020006ff */
[----:B------:R-:W-:Y:S02]  /*7f40*/  F2FP.F16.E4M3.UNPACK_B R41, R41 ;  /* 0x00000029ff29723e */ /* 0x000fe400020006ff */
[----:B------:R-:W-:Y:S02]  /*7f50*/  F2FP.F16.E4M3.UNPACK_B R42, R42 ;  /* 0x0000002aff2a723e */ /* 0x000fe400020006ff */
[----:B------:R-:W-:-:S07]  /*7f60*/  F2FP.F16.E4M3.UNPACK_B R43, R43 ;  /* 0x0000002bff2b723e */ /* 0x000fce00020006ff */
        /* <DEDUP_REMOVED lines=19> */
[----:B------:R-:W-:Y:S01]  /*80a0*/  F2FP.F16.E4M3.UNPACK_B R43, R43 ;  /* 0x0000002bff2b723e */ /* 0x000fe200020006ff */
[----:B------:R-:W-:-:S02]  /*80b0*/  IMAD R193, R193, 0x100, R196 ;  /* 0x00000100c1c17824 */ /* 0x000fc400078e02c4 */
[----:B------:R-:W-:Y:S02]  /*80c0*/  IMAD R192, R192, 0x100, R201 ;  /* 0x00000100c0c07824 */ /* 0x000fe400078e02c9 */
[----:B------:R-:W-:Y:S02]  /*80d0*/  IMAD R200, R200, 0x100, R203 ;  /* 0x00000100c8c87824 */ /* 0x000fe400078e02cb */
[----:B------:R-:W-:Y:S01]  /*80e0*/  IMAD R197, R197, 0x100, R207 ;  /* 0x00000100c5c57824 */ /* 0x000fe200078e02cf */
[----:B------:R-:W-:Y:S01]  /*80f0*/  HMMA.16816.F32 R64, R40, R46, R64 ;  /* 0x0000002e2840723c */ /* 0x000fe20000001840 */
[----:B------:R-:W-:Y:S02]  /*8100*/  IMAD R176, R178, 0x100, R176 ;  /* 0x00000100b2b07824 */ /* 0x000fe400078e02b0 */
[----:B------:R-:W-:-:S05]  /*8110*/  IMAD R181, R182, 0x100, R181 ;  /* 0x00000100b6b57824 */ /* 0x000fca00078e02b5 */
[----:B------:R-:W-:Y:S01]  /*8120*/  HMMA.16816.F32 R68, R40, R112, R68 ;  /* 0x000000702844723c */ /* 0x000fe20000001844 */
[----:B------:R-:W-:Y:S02]  /*8130*/  F2FP.F16.E4M3.UNPACK_B R40, R193 ;  /* 0x000000c1ff28723e */ /* 0x000fe400020006ff */
[----:B------:R-:W-:Y:S02]  /*8140*/  F2FP.F16.E4M3.UNPACK_B R41, R192 ;  /* 0x000000c0ff29723e */ /* 0x000fe400020006ff */
[----:B------:R-:W-:Y:S02]  /*8150*/  F2FP.F16.E4M3.UNPACK_B R42, R200 ;  /* 0x000000c8ff2a723e */ /* 0x000fe400020006ff */
[----:B------:R-:W-:Y:S01]  /*8160*/  F2FP.F16.E4M3.UNPACK_B R43, R197 ;  /* 0x000000c5ff2b723e */ /* 0x000fe200020006ff */
[----:B------:R-:W-:Y:S02]  /*8170*/  IMAD R185, R186, 0x100, R185 ;  /* 0x00000100bab97824 */ /* 0x000fe400078e02b9 */
[----:B------:R-:W-:-:S04]  /*8180*/  IMAD R188, R191, 0x100, R188 ;  /* 0x00000100bfbc7824 */ /* 0x000fc800078e02bc */
        /* <DEDUP_REMOVED lines=20> */
[C---:B------:R-:W-:Y:S08]  /*82d0*/  HMMA.16816.F32 R96, R40.reuse, R46, R96 ;  /* 0x0000002e2860723c */ /* 0x040ff00000001860 */
[----:B------:R-:W-:Y:S01]  /*82e0*/  HMMA.16816.F32 R92, R40, R112, R92 ;  /* 0x00000070285c723c */ /* 0x000fe2000000185c */
[----:B------:R-:W-:Y:S02]  /*82f0*/  F2FP.F16.E4M3.UNPACK_B R40, R152 ;  /* 0x00000098ff28723e */ /* 0x000fe400020006ff */
[----:B------:R-:W-:-:S02]  /*8300*/  F2FP.F16.E4M3.UNPACK_B R41, R154 ;  /* 0x0000009aff29723e */ /* 0x000fc400020006ff */
[----:B------:R-:W-:Y:S02]  /*8310*/  F2FP.F16.E4M3.UNPACK_B R42, R157 ;  /* 0x0000009dff2a723e */ /* 0x000fe400020006ff */
[----:B------:R-:W-:-:S07]  /*8320*/  F2FP.F16.E4M3.UNPACK_B R43, R159 ;  /* 0x0000009fff2b723e */ /* 0x000fce00020006ff */
[----:B------:R-:W-:Y:S01]  /*8330*/  HMMA.16816.F32 R100, R40, R46, R100 ;  /* 0x0000002e2864723c */ /* 0x000fe20000001864 */
[----:B------:R-:W-:Y:S01]  /*8340*/  F2FP.F16.E4M3.UNPACK_B R46, R26.H1 ;  /* 0x0000001aff2e723e */ /* 0x000fe200030006ff */
[----:B------:R-:W-:Y:S01]  /*8350*/  IMAD R26, R141, 0x100, R140 ;  /* 0x000001008d1a7824 */ /* 0x000fe200078e028c */
[----:B------:R-:W-:Y:S01]  /*8360*/  F2FP.F16.E4M3.UNPACK_B R47, R27.H1 ;  /* 0x0000001bff2f723e */ /* 0x000fe200030006ff */
[----:B------:R-:W-:-:S04]  /*8370*/  IMAD R27, R143, 0x100, R142 ;  /* 0x000001008f1b7824 */ /* 0x000fc800078e028e */
[----:B------:R-:W-:Y:S01]  /*8380*/  HMMA.16816.F32 R56, R40, R112, R56 ;  /* 0x000000702838723c */ /* 0x000fe20000001838 */
[----:B------:R-:W-:Y:S01]  /*8390*/  F2FP.F16.E4M3.UNPACK_B R112, R24.H1 ;  /* 0x00000018ff70723e */ /* 0x000fe200030006ff */
[----:B------:R-:W-:Y:S01]  /*83a0*/  IMAD R24, R137, 0x100, R136 ;  /* 0x0000010089187824 */ /* 0x000fe200078e0288 */
[----:B------:R-:W-:Y:S01]  /*83b0*/  F2FP.F16.E4M3.UNPACK_B R113, R25.H1 ;  /* 0x00000019ff71723e */ /* 0x000fe200030006ff */
        /* <DEDUP_REMOVED lines=30> */
[----:B------:R-:W-:-:S07]  /*85a0*/  IMAD R32, R33, 0x100, R32 ;  /* 0x0000010021207824 */ /* 0x000fce00078e0220 */
[----:B------:R-:W-:Y:S01]  /*85b0*/  HMMA.16816.F32 R68, R24, R46, R68 ;  /* 0x0000002e1844723c */ /* 0x000fe20000001844 */
[----:B------:R-:W-:Y:S02]  /*85c0*/  F2FP.F16.E4M3.UNPACK_B R24, R44 ;  /* 0x0000002cff18723e */ /* 0x000fe400020006ff */
[----:B------:R-:W-:Y:S02]  /*85d0*/  F2FP.F16.E4M3.UNPACK_B R25, R114 ;  /* 0x00000072ff19723e */ /* 0x000fe400020006ff */
[----:B------:R-:W-:Y:S02]  /*85e0*/  F2FP.F16.E4M3.UNPACK_B R26, R115 ;  /* 0x00000073ff1a723e */ /* 0x000fe400020006ff */
[----:B------:R-:W-:-:S07]  /*85f0*/  F2FP.F16.E4M3.UNPACK_B R27, R118 ;  /* 0x00000076ff1b723e */ /* 0x000fce00020006ff */
[C---:B------:R-:W-:Y:S08]  /*8600*/  HMMA.16816.F32 R76, R24.reuse, R112, R76 ;  /* 0x00000070184c723c */ /* 0x040ff0000000184c */
[----:B------:R-:W-:Y:S01]  /*8610*/  HMMA.16816.F32 R60, R24, R46, R60 ;  /* 0x0000002e183c723c */ /* 0x000fe2000000183c */
[----:B------:R-:W-:Y:S02]  /*8620*/  F2FP.F16.E4M3.UNPACK_B R24, R32 ;  /* 0x00000020ff18723e */ /* 0x000fe400020006ff */
[----:B------:R-:W0:Y:S01]  /*8630*/  LDC R32, c[0x0][0x3ac] ;  /* 0x0000eb00ff207b82 */ /* 0x000e220000000800 */
[----:B------:R-:W-:-:S02]  /*8640*/  IMAD R12, R13, 0x100, R12 ;  /* 0x000001000d0c7824 */ /* 0x000fc400078e020c */
[----:B------:R-:W-:Y:S02]  /*8650*/  IMAD R13, R15, 0x100, R14 ;  /* 0x000001000f0d7824 */ /* 0x000fe400078e020e */
        /* <DEDUP_REMOVED lines=9> */
[----:B0-----:R-:W-:Y:S02]  /*86f0*/  IMAD.SHL.U32 R17, R32, 0x20, RZ ;  /* 0x0000002020117824 */ /* 0x001fe400078e00ff */
[----:B------:R-:W-:Y:S02]  /*8700*/  IMAD R150, R151, 0x100, R150 ;  /* 0x0000010097967824 */ /* 0x000fe400078e0296 */
[----:B------:R-:W-:Y:S01]  /*8710*/  IMAD R34, R35, 0x100, R34 ;  /* 0x0000010023227824 */ /* 0x000fe200078e0222 */
[----:B------:R-:W-:Y:S01]  /*8720*/  R2UR UR8, R17 ;  /* 0x00000000110872ca */ /* 0x000fe200000e0000 */
[----:B------:R-:W-:Y:S01]  /*8730*/  IMAD R36, R37, 0x100, R36 ;  /* 0x0000010025247824 */ /* 0x000fe200078e0224 */
[----:B------:R-:W-:Y:S01]  /*8740*/  SHF.R.S32.HI R16, RZ, 0x1f, R17 ;  /* 0x0000001fff107819 */ /* 0x000fe20000011411 */
[----:B------:R-:W-:-:S02]  /*8750*/  IMAD R38, R39, 0x100, R38 ;  /* 0x0000010027267824 */ /* 0x000fc400078e0226 */
[----:B------:R-:W-:Y:S02]  /*8760*/  IMAD R20, R21, 0x100, R20 ;  /* 0x0000010015147824 */ /* 0x000fe400078e0214 */
[----:B------:R-:W-:Y:S02]  /*8770*/  IMAD R22, R23, 0x100, R22 ;  /* 0x0000010017167824 */ /* 0x000fe400078e0216 */
[----:B------:R-:W-:Y:S02]  /*8780*/  IMAD R28, R29, 0x100, R28 ;  /* 0x000001001d1c7824 */ /* 0x000fe400078e021c */
[----:B------:R-:W-:Y:S01]  /*8790*/  IMAD R30, R31, 0x100, R30 ;  /* 0x000001001f1e7824 */ /* 0x000fe200078e021e */
[----:B------:R-:W-:Y:S01]  /*87a0*/  HMMA.16816.F32 R96, R12, R112, R96 ;  /* 0x000000700c60723c */ /* 0x000fe20000001860 */
[----:B------:R-:W-:Y:S02]  /*87b0*/  F2FP.F16.E4M3.UNPACK_B R40, R144 ;  /* 0x00000090ff28723e */ /* 0x000fe400020006ff */
[----:B------:R-:W-:-:S02]  /*87c0*/  F2FP.F16.E4M3.UNPACK_B R41, R146 ;  /* 0x00000092ff29723e */ /* 0x000fc400020006ff */
[----:B------:R-:W-:Y:S02]  /*87d0*/  F2FP.F16.E4M3.UNPACK_B R42, R148 ;  /* 0x00000094ff2a723e */ /* 0x000fe400020006ff */
[----:B------:R-:W-:Y:S01]  /*87e0*/  F2FP.F16.E4M3.UNPACK_B R43, R150 ;  /* 0x00000096ff2b723e */ /* 0x000fe200020006ff */
[----:B------:R-:W-:Y:S01]  /*87f0*/  HMMA.16816.F32 R92, R12, R46, R92 ;  /* 0x0000002e0c5c723c */ /* 0x000fe2000000185c */
[----:B------:R-:W-:Y:S02]  /*8800*/  F2FP.F16.E4M3.UNPACK_B R25, R34 ;  /* 0x00000022ff19723e */ /* 0x000fe400020006ff */
[----:B------:R-:W-:Y:S02]  /*8810*/  F2FP.F16.E4M3.UNPACK_B R26, R36 ;  /* 0x00000024ff1a723e */ /* 0x000fe400020006ff */
[----:B------:R-:W-:Y:S02]  /*8820*/  F2FP.F16.E4M3.UNPACK_B R27, R38 ;  /* 0x00000026ff1b723e */ /* 0x000fe400020006ff */
[----:B------:R-:W-:-:S02]  /*8830*/  F2FP.F16.E4M3.UNPACK_B R12, R20 ;  /* 0x00000014ff0c723e */ /* 0x000fc400020006ff */
[----:B------:R-:W-:Y:S02]  /*8840*/  F2FP.F16.E4M3.UNPACK_B R13, R22 ;  /* 0x00000016ff0d723e */ /* 0x000fe400020006ff */
[----:B------:R-:W-:Y:S02]  /*8850*/  F2FP.F16.E4M3.UNPACK_B R14, R28 ;  /* 0x0000001cff0e723e */ /* 0x000fe400020006ff */
[----:B------:R-:W-:Y:S02]  /*8860*/  F2FP.F16.E4M3.UNPACK_B R15, R30 ;  /* 0x0000001eff0f723e */ /* 0x000fe400020006ff */
[----:B------:R-:W-:Y:S01]  /*8870*/  R2UR UR9, R16 ;  /* 0x00000000100972ca */ /* 0x000fe200000e0000 */
[----:B------:R-:W-:Y:S01]  /*8880*/  HMMA.16816.F32 R80, R40, R112, R80 ;  /* 0x000000702850723c */ /* 0x000fe20000001850 */
[----:B------:R-:W-:Y:S02]  /*8890*/  UIADD3 UR15, UP0, UPT, UR8, UR15, URZ ;  /* 0x0000000f080f7290 */ /* 0x000fe4000ff1e0ff */
[----:B------:R-:W-:-:S05]  /*88a0*/  UIADD3 UR6, UPT, UPT, UR6, -0x1, URZ ;  /* 0xffffffff06067890 */ /* 0x000fca000fffe0ff */
[----:B------:R-:W-:Y:S08]  /*88b0*/  HMMA.16816.F32 R108, R40, R46, R108 ;  /* 0x0000002e286c723c */ /* 0x000ff0000000186c */
[----:B------:R-:W-:Y:S01]  /*88c0*/  HMMA.16816.F32 R84, R24, R112, R84 ;  /* 0x000000701854723c */ /* 0x000fe20000001854 */
[----:B------:R-:W-:-:S07]  /*88d0*/  UIADD3.X UR20, UPT, UPT, UR9, UR20, URZ, UP0, !UPT ;  /* 0x0000001409147290 */ /* 0x000fce00087fe4ff */
[----:B------:R-:W-:Y:S01]  /*88e0*/  HMMA.16816.F32 R72, R24, R46, R72 ;  /* 0x0000002e1848723c */ /* 0x000fe20000001848 */
[----:B------:R-:W-:-:S07]  /*88f0*/  UISETP.NE.U32.AND UP0, UPT, UR6, URZ, UPT ;  /* 0x000000ff0600728c */ /* 0x000fce000bf05070 */
[C---:B------:R-:W-:Y:S08]  /*8900*/  HMMA.16816.F32 R100, R12.reuse, R112, R100 ;  /* 0x000000700c64723c */ /* 0x040ff00000001864 */
[----:B------:R-:W-:Y:S01]  /*8910*/  HMMA.16816.F32 R56, R12, R46, R56 ;  /* 0x0000002e0c38723c */ /* 0x000fe20000001838 */
[----:B------:R-:W-:Y:S01]  /*8920*/  USHF.L.U32 UR7, UR14, 0x5, URZ ;  /* 0x000000050e077899 */ /* 0x000fe200080006ff */
[----:B------:R-:W-:-:S02]  /*8930*/  IADD3 R0, P0, PT, R17, R0, RZ ;  /* 0x0000000011007210 */ /* 0x000fc40007f1e0ff */
[----:B------:R-:W-:Y:S01]  /*8940*/  IADD3 R2, P1, PT, R17, R2, RZ ;  /* 0x0000000211027210 */ /* 0x000fe20007f3e0ff */
[----:B------:R-:W-:Y:S01]  /*8950*/  UIADD3 UR12, UP6, UPT, UR7, UR12, URZ ;  /* 0x0000000c070c7290 */ /* 0x000fe2000ffde0ff */
[----:B------:R-:W-:Y:S01]  /*8960*/  VIADD R5, R5, 0xffffffe0 ;  /* 0xffffffe005057836 */ /* 0x000fe20000000000 */
[----:B------:R-:W-:Y:S01]  /*8970*/  UIADD3 UR16, UP1, UPT, UR8, UR16, URZ ;  /* 0x0000001008107290 */ /* 0x000fe2000ff3e0ff */
[C---:B------:R-:W-:Y:S01]  /*8980*/  IMAD.X R3, R16.reuse, 0x1, R3, P0 ;  /* 0x0000000110037824 */ /* 0x040fe200000e0603 */
[----:B------:R-:W-:Y:S01]  /*8990*/  UIADD3 UR17, UP2, UPT, UR8, UR17, URZ ;  /* 0x0000001108117290 */ /* 0x000fe2000ff5e0ff */
[----:B------:R-:W-:Y:S01]  /*89a0*/  IMAD.X R4, R16, 0x1, R4, P1 ;  /* 0x0000000110047824 */ /* 0x000fe200008e0604 */
[----:B------:R-:W-:Y:S02]  /*89b0*/  UIADD3 UR18, UP3, UPT, UR8, UR18, URZ ;  /* 0x0000001208127290 */ /* 0x000fe4000ff7e0ff */
[----:B------:R-:W-:Y:S02]  /*89c0*/  UIADD3 UR19, UP4, UPT, UR8, UR19, URZ ;  /* 0x0000001308137290 */ /* 0x000fe4000ff9e0ff */
[----:B------:R-:W-:-:S02]  /*89d0*/  UIADD3 UR4, UP5, UPT, UR8, UR4, URZ ;  /* 0x0000000408047290 */ /* 0x000fc4000ffbe0ff */
[----:B------:R-:W-:Y:S02]  /*89e0*/  ULEA.HI.X.SX32 UR13, UR7, UR13, 0x1, UP6 ;  /* 0x0000000d070d7291 */ /* 0x000fe4000b0f0eff */
[----:B------:R-:W-:Y:S02]  /*89f0*/  UIADD3.X UR21, UPT, UPT, UR9, UR21, URZ, UP1, !UPT ;  /* 0x0000001509157290 */ /* 0x000fe40008ffe4ff */
[----:B------:R-:W-:Y:S02]  /*8a00*/  UIADD3.X UR22, UPT, UPT, UR9, UR22, URZ, UP2, !UPT ;  /* 0x0000001609167290 */ /* 0x000fe400097fe4ff */
[----:B------:R-:W-:Y:S02]  /*8a10*/  UIADD3.X UR23, UPT, UPT, UR9, UR23, URZ, UP3, !UPT ;  /* 0x0000001709177290 */ /* 0x000fe40009ffe4ff */
[----:B------:R-:W-:Y:S02]  /*8a20*/  UIADD3.X UR24, UPT, UPT, UR9, UR24, URZ, UP4, !UPT ;  /* 0x0000001809187290 */ /* 0x000fe4000a7fe4ff */
[----:B------:R-:W-:Y:S01]  /*8a30*/  UIADD3.X UR5, UPT, UPT, UR9, UR5, URZ, UP5, !UPT ;  /* 0x0000000509057290 */ /* 0x000fe2000affe4ff */
[----:B------:R-:W-:Y:S11]  /*8a40*/  BRA.U UP0, `(.L_x_2) ;  /* 0xffffffad00947547 */ /* 0x000ff6000b83ffff */
.L_x_1:
[----:B------:R-:W2:Y:S01]  /*8a50*/  LDL.LU R14, [R1+0x350] ;  /* 0x00035000010e7983 */ /* 0x000ea20000300800 */
[----:B------:R-:W0:Y:S01]  /*8a60*/  S2UR UR5, SR_CgaCtaId ;  /* 0x00000000000579c3 */ /* 0x000e220000008800 */
[----:B------:R-:W1:Y:S01]  /*8a70*/  LDCU.128 UR16, c[0x0][0x390] ;  /* 0x00007200ff1077ac */ /* 0x000e620008000c00 */
[----:B------:R-:W-:Y:S01]  /*8a80*/  F2FP.SATFINITE.E4M3.F32.PACK_AB_MERGE_C R80, R81, R80, RZ ;  /* 0x000000505150723e */ /* 0x000fe200048070ff */
[----:B------:R-:W3:Y:S01]  /*8a90*/  S2R R13, SR_TID.X ;  /* 0x00000000000d7919 */ /* 0x000ee20000002100 */
[----:B------:R-:W-:Y:S01]  /*8aa0*/  F2FP.SATFINITE.E4M3.F32.PACK_AB_MERGE_C R48, R49, R48, RZ ;  /* 0x000000303130723e */ /* 0x000fe200048070ff */
[C---:B------:R-:W-:Y:S01]  /*8ab0*/  VIADD R0, R168.reuse, 0x1 ;  /* 0x00000001a8007836 */ /* 0x040fe20000000000 */
[----:B------:R-:W-:Y:S01]  /*8ac0*/  F2FP.SATFINITE.E4M3.F32.PACK_AB_MERGE_C R76, R77, R76, RZ ;  /* 0x0000004c4d4c723e */ /* 0x000fe200048070ff */
[----:B------:R-:W4:Y:S01]  /*8ad0*/  S2R R22, SR_TID.X ;  /* 0x0000000000167919 */ /* 0x000f220000002100 */
[----:B------:R-:W-:Y:S01]  /*8ae0*/  F2FP.SATFINITE.E4M3.F32.PACK_AB_MERGE_C R82, R83, R82, RZ ;  /* 0x000000525352723e */ /* 0x000fe200048070ff */
[----:B------:R-:W-:Y:S01]  /*8af0*/  UMOV UR4, 0x400 ;  /* 0x0000040000047882 */ /* 0x000fe20000000000 */
[----:B------:R-:W-:Y:S01]  /*8b00*/  F2FP.SATFINITE.E4M3.F32.PACK_AB_MERGE_C R50, R51, R50, RZ ;  /* 0x000000323332723e */ /* 0x000fe200048070ff */
[----:B------:R-:W-:Y:S01]  /*8b10*/  VIADD R6, R168, 0x2 ;  /* 0x00000002a8067836 */ /* 0x000fe20000000000 */
[----:B------:R-:W-:Y:S01]  /*8b20*/  F2FP.SATFINITE.E4M3.F32.PACK_AB_MERGE_C R78, R79, R78, RZ ;  /* 0x0000004e4f4e723e */ /* 0x000fe200048070ff */
[----:B------:R-:W5:Y:S01]  /*8b30*/  LDC R26, c[0x0][0x3b4] ;  /* 0x0000ed00ff1a7b82 */ /* 0x000f620000000800 */
[----:B------:R-:W-:-:S02]  /*8b40*/  LOP3.LUT R80, R80, 0xffff, RZ, 0xc0, !PT ;  /* 0x0000ffff50507812 */ /* 0x000fc400078ec0ff */
[----:B------:R-:W-:Y:S02]  /*8b50*/  LOP3.LUT R19, R48, 0xffff, RZ, 0xc0, !PT ;  /* 0x0000ffff30137812 */ /* 0x000fe400078ec0ff */
[----:B------:R-:W-:Y:S02]  /*8b60*/  LOP3.LUT R76, R76, 0xffff, RZ, 0xc0, !PT ;  /* 0x0000ffff4c4c7812 */ /* 0x000fe400078ec0ff */
[----:B------:R-:W-:Y:S02]  /*8b70*/  F2FP.SATFINITE.E4M3.F32.PACK_AB_MERGE_C R88, R89, R88, RZ ;  /* 0x000000585958723e */ /* 0x000fe400048070ff */
[----:B------:R-:W-:Y:S02]  /*8b80*/  F2FP.SATFINITE.E4M3.F32.PACK_AB_MERGE_C R64, R65, R64, RZ ;  /* 0x000000404140723e */ /* 0x000fe400048070ff */
[----:B------:R-:W-:Y:S01]  /*8b90*/  F2FP.SATFINITE.E4M3.F32.PACK_AB_MERGE_C R84, R85, R84, RZ ;  /* 0x000000545554723e */ /* 0x000fe200048070ff */
[----:B0-----:R-:W-:Y:S01]  /*8ba0*/  ULEA UR4, UR5, UR4, 0x18 ;  /* 0x0000000405047291 */ /* 0x001fe2000f8ec0ff */
[----:B-1----:R-:W-:Y:S01]  /*8bb0*/  ISETP.GE.AND P0, PT, R0, UR19, PT ;  /* 0x0000001300007c0c */ /* 0x002fe2000bf06270 */
[----:B------:R-:W0:Y:S01]  /*8bc0*/  LDCU UR5, c[0x0][0x3b8] ;  /* 0x00007700ff0577ac */ /* 0x000e220008000800 */
[----:B------:R-:W-:-:S02]  /*8bd0*/  LOP3.LUT R82, R82, 0xffff, RZ, 0xc0, !PT ;  /* 0x0000ffff52527812 */ /* 0x000fc400078ec0ff */
[----:B------:R-:W-:Y:S02]  /*8be0*/  LOP3.LUT R78, R78, 0xffff, RZ, 0xc0, !PT ;  /* 0x0000ffff4e4e7812 */ /* 0x000fe400078ec0ff */
[----:B------:R-:W-:Y:S02]  /*8bf0*/  LOP3.LUT R21, R50, 0xffff, RZ, 0xc0, !PT ;  /* 0x0000ffff32157812 */ /* 0x000fe400078ec0ff */
[----:B------:R-:W-:Y:S01]  /*8c00*/  F2FP.SATFINITE.E4M3.F32.PACK_AB_MERGE_C R90, R91, R90, RZ ;  /* 0x0000005a5b5a723e */ /* 0x000fe200048070ff */
[----:B---3--:R-:W-:Y:S01]  /*8c10*/  IMAD.SHL.U32 R2, R13, 0x20, RZ ;  /* 0x000000200d027824 */ /* 0x008fe200078e00ff */
[----:B------:R-:W-:Y:S02]  /*8c20*/  F2FP.SATFINITE.E4M3.F32.PACK_AB_MERGE_C R66, R67, R66, RZ ;  /* 0x000000424342723e */ /* 0x000fe400048070ff */
[----:B------:R-:W-:Y:S02]  /*8c30*/  F2FP.SATFINITE.E4M3.F32.PACK_AB_MERGE_C R86, R87, R86, RZ ;  /* 0x000000565756723e */ /* 0x000fe400048070ff */
[----:B------:R-:W-:-:S02]  /*8c40*/  LOP3.LUT R3, R2, 0x200, RZ, 0xc0, !PT ;  /* 0x0000020002037812 */ /* 0x000fc400078ec0ff */
[----:B------:R-:W-:Y:S02]  /*8c50*/  PRMT R5, R76, 0x3340, R1 ;  /* 0x000033404c057816 */ /* 0x000fe40000000001 */
[----:B------:R-:W-:Y:S02]  /*8c60*/  PRMT R2, R80, 0x3340, R19 ;  /* 0x0000334050027816 */ /* 0x000fe40000000013 */
[----:B------:R-:W-:Y:S02]  /*8c70*/  LOP3.LUT R88, R88, 0xffff, RZ, 0xc0, !PT ;  /* 0x0000ffff58587812 */ /* 0x000fe400078ec0ff */
[----:B------:R-:W-:Y:S02]  /*8c80*/  LOP3.LUT R35, R64, 0xffff, RZ, 0xc0, !PT ;  /* 0x0000ffff40237812 */ /* 0x000fe400078ec0ff */
[----:B------:R-:W-:Y:S02]  /*8c90*/  LOP3.LUT R84, R84, 0xffff, RZ, 0xc0, !PT ;  /* 0x0000ffff54547812 */ /* 0x000fe400078ec0ff */
[----:B------:R-:W-:-:S02]  /*8ca0*/  PRMT R9, R78, 0x3340, R1 ;  /* 0x000033404e097816 */ /* 0x000fc40000000001 */
[----:B------:R-:W-:Y:S02]  /*8cb0*/  PRMT R4, R82, 0x3340, R21 ;  /* 0x0000334052047816 */ /* 0x000fe40000000015 */
[----:B------:R-:W-:Y:S02]  /*8cc0*/  PRMT R7, R2, 0x5410, R5 ;  /* 0x0000541002077816 */ /* 0x000fe40000000005 */
[----:B------:R-:W-:Y:S02]  /*8cd0*/  LOP3.LUT R90, R90, 0xffff, RZ, 0xc0, !PT ;  /* 0x0000ffff5a5a7812 */ /* 0x000fe400078ec0ff */
[----:B------:R-:W-:Y:S02]  /*8ce0*/  LOP3.LUT R37, R66, 0xffff, RZ, 0xc0, !PT ;  /* 0x0000ffff42257812 */ /* 0x000fe400078ec0ff */
[----:B------:R-:W-:Y:S02]  /*8cf0*/  LOP3.LUT R86, R86, 0xffff, RZ, 0xc0, !PT ;  /* 0x0000ffff56567812 */ /* 0x000fe400078ec0ff */
[----:B----4-:R-:W-:-:S02]  /*8d00*/  LOP3.LUT R17, R22, 0x20, RZ, 0xc0, !PT ;  /* 0x0000002016117812 */ /* 0x010fc400078ec0ff */
[----:B------:R-:W-:Y:S02]  /*8d10*/  F2FP.SATFINITE.E4M3.F32.PACK_AB_MERGE_C R110, R111, R110, RZ ;  /* 0x0000006e6f6e723e */ /* 0x000fe400048070ff */
[----:B------:R-:W-:Y:S02]  /*8d20*/  F2FP.SATFINITE.E4M3.F32.PACK_AB_MERGE_C R54, R55, R54, RZ ;  /* 0x000000363736723e */ /* 0x000fe400048070ff */
[----:B------:R-:W-:Y:S02]  /*8d30*/  F2FP.SATFINITE.E4M3.F32.PACK_AB_MERGE_C R106, R107, R106, RZ ;  /* 0x0000006a6b6a723e */ /* 0x000fe400048070ff */
[----:B------:R-:W-:Y:S02]  /*8d40*/  F2FP.SATFINITE.E4M3.F32.PACK_AB_MERGE_C R70, R71, R70, RZ ;  /* 0x000000464746723e */ /* 0x000fe400048070ff */
[----:B------:R-:W-:Y:S02]  /*8d50*/  F2FP.SATFINITE.E4M3.F32.PACK_AB_MERGE_C R62, R63, R62, RZ ;  /* 0x0000003e3f3e723e */ /* 0x000fe400048070ff */
[----:B------:R-:W-:-:S02]  /*8d60*/  F2FP.SATFINITE.E4M3.F32.PACK_AB_MERGE_C R74, R75, R74, RZ ;  /* 0x0000004a4b4a723e */ /* 0x000fc400048070ff */
[----:B------:R-:W-:Y:S02]  /*8d70*/  PRMT R2, R88, 0x3340, R35 ;  /* 0x0000334058027816 */ /* 0x000fe40000000023 */
[----:B------:R-:W-:Y:S02]  /*8d80*/  PRMT R9, R4, 0x5410, R9 ;  /* 0x0000541004097816 */ /* 0x000fe40000000009 */
[----:B------:R-:W-:Y:S02]  /*8d90*/  F2FP.SATFINITE.E4M3.F32.PACK_AB_MERGE_C R108, R109, R108, RZ ;  /* 0x0000006c6d6c723e */ /* 0x000fe400048070ff */
[----:B------:R-:W-:Y:S02]  /*8da0*/  F2FP.SATFINITE.E4M3.F32.PACK_AB_MERGE_C R104, R105, R104, RZ ;  /* 0x000000686968723e */ /* 0x000fe400048070ff */
[----:B------:R-:W-:Y:S02]  /*8db0*/  F2FP.SATFINITE.E4M3.F32.PACK_AB_MERGE_C R60, R61, R60, RZ ;  /* 0x0000003c3d3c723e */ /* 0x000fe400048070ff */
[----:B------:R-:W-:-:S02]  /*8dc0*/  PRMT R5, R86, 0x3340, R1 ;  /* 0x0000334056057816 */ /* 0x000fc40000000001 */
[----:B------:R-:W-:Y:S02]  /*8dd0*/  PRMT R4, R90, 0x3340, R37 ;  /* 0x000033405a047816 */ /* 0x000fe40000000025 */
[----:B------:R-:W-:Y:S02]  /*8de0*/  LOP3.LUT R110, R110, 0xffff, RZ, 0xc0, !PT ;  /* 0x0000ffff6e6e7812 */ /* 0x000fe400078ec0ff */
[----:B------:R-:W-:Y:S02]  /*8df0*/  LOP3.LUT R54, R54, 0xffff, RZ, 0xc0, !PT ;  /* 0x0000ffff36367812 */ /* 0x000fe400078ec0ff */
[----:B------:R-:W-:Y:S02]  /*8e00*/  LOP3.LUT R33, R106, 0xffff, RZ, 0xc0, !PT ;  /* 0x0000ffff6a217812 */ /* 0x000fe400078ec0ff */
[----:B------:R-:W-:Y:S02]  /*8e10*/  LOP3.LUT R41, R70, 0xffff, RZ, 0xc0, !PT ;  /* 0x0000ffff46297812 */ /* 0x000fe400078ec0ff */
[----:B------:R-:W-:-:S02]  /*8e20*/  LOP3.LUT R62, R62, 0xffff, RZ, 0xc0, !PT ;  /* 0x0000ffff3e3e7812 */ /* 0x000fc400078ec0ff */
[----:B------:R-:W-:Y:S02]  /*8e30*/  LOP3.LUT R74, R74, 0xffff, RZ, 0xc0, !PT ;  /* 0x0000ffff4a4a7812 */ /* 0x000fe400078ec0ff */
[----:B------:R-:W-:Y:S02]  /*8e40*/  LOP3.LUT R108, R108, 0xffff, RZ, 0xc0, !PT ;  /* 0x0000ffff6c6c7812 */ /* 0x000fe400078ec0ff */
[----:B------:R-:W-:Y:S02]  /*8e50*/  LOP3.LUT R23, R104, 0xffff, RZ, 0xc0, !PT ;  /* 0x0000ffff68177812 */ /* 0x000fe400078ec0ff */
[----:B------:R-:W-:Y:S02]  /*8e60*/  LOP3.LUT R60, R60, 0xffff, RZ, 0xc0, !PT ;  /* 0x0000ffff3c3c7812 */ /* 0x000fe400078ec0ff */
[----:B------:R-:W-:Y:S02]  /*8e70*/  PRMT R13, R4, 0x5410, R5 ;  /* 0x00005410040d7816 */ /* 0x000fe40000000005 */
[----:B------:R-:W-:-:S02]  /*8e80*/  F2FP.SATFINITE.E4M3.F32.PACK_AB_MERGE_C R52, R53, R52, RZ ;  /* 0x000000343534723e */ /* 0x000fc400048070ff */
[----:B------:R-:W-:Y:S02]  /*8e90*/  F2FP.SATFINITE.E4M3.F32.PACK_AB_MERGE_C R68, R69, R68, RZ ;  /* 0x000000444544723e */ /* 0x000fe400048070ff */
[----:B------:R-:W-:Y:S02]  /*8ea0*/  F2FP.SATFINITE.E4M3.F32.PACK_AB_MERGE_C R72, R73, R72, RZ ;  /* 0x000000484948723e */ /* 0x000fe400048070ff */
[----:B------:R-:W-:Y:S02]  /*8eb0*/  PRMT R5, R62, 0x3340, R1 ;  /* 0x000033403e057816 */ /* 0x000fe40000000001 */
[----:B------:R-:W-:Y:S02]  /*8ec0*/  PRMT R4, R110, 0x3340, R33 ;  /* 0x000033406e047816 */ /* 0x000fe40000000021 */
[----:B------:R-:W-:Y:S02]  /*8ed0*/  PRMT R8, R54, 0x3340, R41 ;  /* 0x0000334036087816 */ /* 0x000fe40000000029 */
[----:B------:R-:W-:-:S02]  /*8ee0*/  ISETP.GE.AND P5, PT, R6, UR19, PT ;  /* 0x0000001306007c0c */ /* 0x000fc4000bfa6270 */
[----:B------:R-:W-:Y:S02]  /*8ef0*/  PRMT R15, R60, 0x3340, R1 ;  /* 0x000033403c0f7816 */ /* 0x000fe40000000001 */
[----:B------:R-:W-:Y:S02]  /*8f00*/  PRMT R6, R108, 0x3340, R23 ;  /* 0x000033406c067816 */ /* 0x000fe40000000017 */
[----:B------:R-:W-:Y:S02]  /*8f10*/  LOP3.LUT R52, R52, 0xffff, RZ, 0xc0, !PT ;  /* 0x0000ffff34347812 */ /* 0x000fe400078ec0ff */
[----:B------:R-:W-:Y:S02]  /*8f20*/  LOP3.LUT R39, R68, 0xffff, RZ, 0xc0, !PT ;  /* 0x0000ffff44277812 */ /* 0x000fe400078ec0ff */
[----:B------:R-:W-:Y:S02]  /*8f30*/  LOP3.LUT R72, R72, 0xffff, RZ, 0xc0, !PT ;  /* 0x0000ffff48487812 */ /* 0x000fe400078ec0ff */
[----:B------:R-:W-:-:S02]  /*8f40*/  PRMT R27, R4, 0x5410, R5 ;  /* 0x00005410041b7816 */ /* 0x000fc40000000005 */
[----:B------:R-:W-:Y:S02]  /*8f50*/  SHF.R.U32.HI R5, RZ, 0x8, R76 ;  /* 0x00000008ff057819 */ /* 0x000fe4000001164c */
[----:B------:R-:W-:Y:S02]  /*8f60*/  PRMT R25, R6, 0x5410, R15 ;  /* 0x0000541006197816 */ /* 0x000fe4000000000f */
[----:B------:R-:W-:Y:S02]  /*8f70*/  SHF.R.U32.HI R4, RZ, 0x8, R35 ;  /* 0x00000008ff047819 */ /* 0x000fe40000011623 */
[----:B------:R-:W-:Y:S02]  /*8f80*/  PRMT R15, R72, 0x3340, R1 ;  /* 0x00003340480f7816 */ /* 0x000fe40000000001 */
[----:B------:R-:W-:Y:S02]  /*8f90*/  PRMT R6, R52, 0x3340, R39 ;  /* 0x0000334034067816 */ /* 0x000fe40000000027 */
[----:B------:R-:W-:-:S02]  /*8fa0*/  LOP3.LUT R5, R5, 0xffff, RZ, 0xc0, !PT ;  /* 0x0000ffff05057812 */ /* 0x000fc400078ec0ff */
[----:B------:R-:W-:Y:S02]  /*8fb0*/  LOP3.LUT R4, R4, 0xffff, RZ, 0xc0, !PT ;  /* 0x0000ffff04047812 */ /* 0x000fe400078ec0ff */
[----:B------:R-:W-:Y:S02]  /*8fc0*/  PRMT R29, R6, 0x5410, R15 ;  /* 0x00005410061d7816 */ /* 0x000fe4000000000f */
[----:B------:R-:W-:Y:S02]  /*8fd0*/  SHF.R.U32.HI R6, RZ, 0x8, R78 ;  /* 0x00000008ff067819 */ /* 0x000fe4000001164e */
[----:B------:R-:W-:Y:S02]  /*8fe0*/  PRMT R15, R5, 0x3340, R10 ;  /* 0x00003340050f7816 */ /* 0x000fe4000000000a */
[----:B------:R-:W-:Y:S02]  /*8ff0*/  SHF.R.U32.HI R5, RZ, 0x8, R84 ;  /* 0x00000008ff057819 */ /* 0x000fe40000011654 */
[----:B------:R-:W-:-:S02]  /*9000*/  LOP3.LUT R6, R6, 0xffff, RZ, 0xc0, !PT ;  /* 0x0000ffff06067812 */ /* 0x000fc400078ec0ff */
[----:B------:R-:W-:Y:S02]  /*9010*/  LOP3.LUT R5, R5, 0xffff, RZ, 0xc0, !PT ;  /* 0x0000ffff05057812 */ /* 0x000fe400078ec0ff */
[----:B------:R-:W-:Y:S02]  /*9020*/  F2FP.SATFINITE.E4M3.F32.PACK_AB_MERGE_C R96, R97, R96, RZ ;  /* 0x000000606160723e */ /* 0x000fe400048070ff */
[----:B------:R-:W-:Y:S02]  /*9030*/  PRMT R12, R5, 0x3340, R12 ;  /* 0x00003340050c7816 */ /* 0x000fe4000000000c */
[----:B------:R-:W-:Y:S02]  /*9040*/  SHF.R.U32.HI R5, RZ, 0x8, R60 ;  /* 0x00000008ff057819 */ /* 0x000fe4000001163c */
[----:B------:R-:W-:Y:S02]  /*9050*/  F2FP.SATFINITE.E4M3.F32.PACK_AB_MERGE_C R98, R99, R98, RZ ;  /* 0x000000626362723e */ /* 0x000fe400048070ff */
[----:B------:R-:W-:-:S02]  /*9060*/  LOP3.LUT R5, R5, 0xffff, RZ, 0xc0, !PT ;  /* 0x0000ffff05057812 */ /* 0x000fc400078ec0ff */
[----:B------:R-:W-:Y:S02]  /*9070*/  F2FP.SATFINITE.E4M3.F32.PACK_AB_MERGE_C R100, R101, R100, RZ ;  /* 0x000000646564723e */ /* 0x000fe400048070ff */
[----:B------:R-:W-:Y:S02]  /*9080*/  F2FP.SATFINITE.E4M3.F32.PACK_AB_MERGE_C R102, R103, R102, RZ ;  /* 0x000000666766723e */ /* 0x000fe400048070ff */
[----:B------:R-:W-:Y:S02]  /*9090*/  LOP3.LUT R96, R96, 0xffff, RZ, 0xc0, !PT ;  /* 0x0000ffff60607812 */ /* 0x000fe400078ec0ff */
[----:B------:R-:W-:Y:S02]  /*90a0*/  LOP3.LUT R98, R98, 0xffff, RZ, 0xc0, !PT ;  /* 0x0000ffff62627812 */ /* 0x000fe400078ec0ff */
[----:B------:R-:W-:Y:S02]  /*90b0*/  LOP3.LUT R100, R100, 0xffff, RZ, 0xc0, !PT ;  /* 0x0000ffff64647812 */ /* 0x000fe400078ec0ff */
[----:B------:R-:W-:-:S02]  /*90c0*/  LOP3.LUT R102, R102, 0xffff, RZ, 0xc0, !PT ;  /* 0x0000ffff66667812 */ /* 0x000fc400078ec0ff */
[----:B------:R-:W-:Y:S02]  /*90d0*/  LOP3.LUT R28, R22, 0x3f, RZ, 0xc0, !PT ;  /* 0x0000003f161c7812 */ /* 0x000fe400078ec0ff */
[----:B------:R-:W-:Y:S02]  /*90e0*/  F2FP.SATFINITE.E4M3.F32.PACK_AB_MERGE_C R92, R93, R92, RZ ;  /* 0x0000005c5d5c723e */ /* 0x000fe400048070ff */
[----:B------:R-:W-:Y:S02]  /*90f0*/  LEA R28, R28, UR4, 0x4 ;  /* 0x000000041c1c7c11 */ /* 0x000fe4000f8e20ff */
[----:B------:R-:W-:Y:S02]  /*9100*/  F2FP.SATFINITE.E4M3.F32.PACK_AB_MERGE_C R94, R95, R94, RZ ;  /* 0x0000005e5f5e723e */ /* 0x000fe400048070ff */
[----:B------:R-:W-:Y:S02]  /*9110*/  F2FP.SATFINITE.E4M3.F32.PACK_AB_MERGE_C R56, R57, R56, RZ ;  /* 0x000000383938723e */ /* 0x000fe400048070ff */
[----:B------:R-:W-:-:S02]  /*9120*/  F2FP.SATFINITE.E4M3.F32.PACK_AB_MERGE_C R58, R59, R58, RZ ;  /* 0x0000003a3b3a723e */ /* 0x000fc400048070ff */
[----:B------:R-:W-:Y:S02]  /*9130*/  LOP3.LUT R92, R92, 0xffff, RZ, 0xc0, !PT ;  /* 0x0000ffff5c5c7812 */ /* 0x000fe400078ec0ff */
[----:B------:R-:W-:Y:S02]  /*9140*/  LOP3.LUT R94, R94, 0xffff, RZ, 0xc0, !PT ;  /* 0x0000ffff5e5e7812 */ /* 0x000fe400078ec0ff */
[----:B------:R-:W-:Y:S02]  /*9150*/  LOP3.LUT R56, R56, 0xffff, RZ, 0xc0, !PT ;  /* 0x0000ffff38387812 */ /* 0x000fe400078ec0ff */
[----:B------:R-:W-:Y:S02]  /*9160*/  LOP3.LUT R58, R58, 0xffff, RZ, 0xc0, !PT ;  /* 0x0000ffff3a3a7812 */ /* 0x000fe400078ec0ff */
[----:B------:R-:W-:Y:S01]  /*9170*/  PRMT R22, R29, 0x4210, R56 ;  /* 0x000042101d167816 */ /* 0x000fe20000000038 */
[----:B0-----:R-:W-:Y:S01]  /*9180*/  IMAD R29, R168, UR5, RZ ;  /* 0x00000005a81d7c24 */ /* 0x001fe2000f8e02ff */
[----:B------:R-:W-:Y:S01]  /*9190*/  BAR.SYNC.DEFER_BLOCKING 0x0 ;  /* 0x0000000000007b1d */ /* 0x000fe20000010000 */
[----:B------:R-:W-:-:S02]  /*91a0*/  ISETP.GE.AND P2, PT, R167, UR18, PT ;  /* 0x00000012a7007c0c */ /* 0x000fc4000bf46270 */
[C---:B------:R-:W-:Y:S02]  /*91b0*/  ISETP.GE.AND P1, PT, R168.reuse, UR19, PT ;  /* 0x00000013a8007c0c */ /* 0x040fe4000bf26270 */
[----:B------:R-:W-:Y:S02]  /*91c0*/  ISETP.LT.AND P2, PT, R168, UR19, !P2 ;  /* 0x00000013a8007c0c */ /* 0x000fe4000d741270 */
[----:B------:R-:W-:Y:S02]  /*91d0*/  SHF.R.S32.HI R30, RZ, 0x1f, R29 ;  /* 0x0000001fff1e7819 */ /* 0x000fe4000001141d */
[----:B--2---:R-:W-:-:S04]  /*91e0*/  LOP3.LUT R0, R14, 0xf0, RZ, 0xc0, !PT ;  /* 0x000000f00e007812 */ /* 0x004fc800078ec0ff */
[----:B------:R-:W-:Y:S02]  /*91f0*/  IADD3 R0, PT, PT, R3, UR4, R0 ;  /* 0x0000000403007c10 */ /* 0x000fe4000fffe000 */
[----:B------:R-:W-:-:S03]  /*9200*/  PRMT R3, R84, 0x3340, R1 ;  /* 0x0000334054037816 */ /* 0x000fc60000000001 */
[----:B------:R-:W-:Y:S01]  /*9210*/  IMAD R17, R17, 0x8, R0 ;  /* 0x0000000811117824 */ /* 0x000fe200078e0200 */
[----:B------:R-:W-:Y:S02]  /*9220*/  PRMT R11, R2, 0x5410, R3 ;  /* 0x00005410020b7816 */ /* 0x000fe40000000003 */
[----:B------:R-:W-:Y:S02]  /*9230*/  SHF.R.U32.HI R0, RZ, 0x8, R80 ;  /* 0x00000008ff007819 */ /* 0x000fe40000011650 */
[----:B------:R-:W-:Y:S02]  /*9240*/  SHF.R.U32.HI R2, RZ, 0x8, R19 ;  /* 0x00000008ff027819 */ /* 0x000fe40000011613 */
[----:B------:R-:W-:Y:S02]  /*9250*/  PRMT R19, R74, 0x3340, R1 ;  /* 0x000033404a137816 */ /* 0x000fe40000000001 */
[----:B------:R-:W-:Y:S02]  /*9260*/  LOP3.LUT R2, R2, 0xffff, RZ, 0xc0, !PT ;  /* 0x0000ffff02027812 */ /* 0x000fe400078ec0ff */
[----:B------:R-:W-:-:S02]  /*9270*/  LOP3.LUT R3, R0, 0xffff, RZ, 0xc0, !PT ;  /* 0x0000ffff00037812 */ /* 0x000fc400078ec0ff */
[----:B------:R-:W-:Y:S02]  /*9280*/  PRMT R31, R8, 0x5410, R19 ;  /* 0x00005410081f7816 */ /* 0x000fe40000000013 */
[----:B------:R-:W-:Y:S02]  /*9290*/  PRMT R8, R3, 0x3340, R2 ;  /* 0x0000334003087816 */ /* 0x000fe40000000002 */
[----:B------:R-:W-:Y:S02]  /*92a0*/  SHF.R.U32.HI R0, RZ, 0x8, R82 ;  /* 0x00000008ff007819 */ /* 0x000fe40000011652 */
[----:B------:R-:W-:Y:S02]  /*92b0*/  SHF.R.U32.HI R3, RZ, 0x8, R21 ;  /* 0x00000008ff037819 */ /* 0x000fe40000011615 */
[----:B------:R-:W-:Y:S02]  /*92c0*/  SHF.R.U32.HI R2, RZ, 0x8, R88 ;  /* 0x00000008ff027819 */ /* 0x000fe40000011658 */
[----:B------:R-:W-:-:S02]  /*92d0*/  LOP3.LUT R3, R3, 0xffff, RZ, 0xc0, !PT ;  /* 0x0000ffff03037812 */ /* 0x000fc400078ec0ff */
[----:B------:R-:W-:Y:S02]  /*92e0*/  LOP3.LUT R0, R0, 0xffff, RZ, 0xc0, !PT ;  /* 0x0000ffff00007812 */ /* 0x000fe400078ec0ff */
[----:B------:R-:W-:Y:S02]  /*92f0*/  LOP3.LUT R21, R2, 0xffff, RZ, 0xc0, !PT ;  /* 0x0000ffff02157812 */ /* 0x000fe400078ec0ff */
[----:B------:R-:W-:Y:S02]  /*9300*/  PRMT R10, R0, 0x3340, R3 ;  /* 0x00003340000a7816 */ /* 0x000fe40000000003 */
[----:B------:R-:W-:Y:S02]  /*9310*/  PRMT R21, R21, 0x3340, R4 ;  /* 0x0000334015157816 */ /* 0x000fe40000000004 */
[----:B------:R-:W-:Y:S02]  /*9320*/  SHF.R.U32.HI R0, RZ, 0x8, R108 ;  /* 0x00000008ff007819 */ /* 0x000fe4000001166c */
[----:B------:R-:W-:-:S02]  /*9330*/  SHF.R.U32.HI R3, RZ, 0x8, R23 ;  /* 0x00000008ff037819 */ /* 0x000fc40000011617 */
[----:B------:R-:W-:Y:S02]  /*9340*/  SHF.R.U32.HI R2, RZ, 0x8, R90 ;  /* 0x00000008ff027819 */ /* 0x000fe4000001165a */
[----:B------:R-:W-:Y:S02]  /*9350*/  SHF.R.U32.HI R4, RZ, 0x8, R37 ;  /* 0x00000008ff047819 */ /* 0x000fe40000011625 */
[----:B------:R-:W-:Y:S02]  /*9360*/  LOP3.LUT R3, R3, 0xffff, RZ, 0xc0, !PT ;  /* 0x0000ffff03037812 */ /* 0x000fe400078ec0ff */
[----:B------:R-:W-:Y:S02]  /*9370*/  LOP3.LUT R0, R0, 0xffff, RZ, 0xc0, !PT ;  /* 0x0000ffff00007812 */ /* 0x000fe400078ec0ff */
[----:B------:R-:W-:Y:S02]  /*9380*/  LOP3.LUT R4, R4, 0xffff, RZ, 0xc0, !PT ;  /* 0x0000ffff04047812 */ /* 0x000fe400078ec0ff */
[----:B------:R-:W-:-:S02]  /*9390*/  LOP3.LUT R23, R2, 0xffff, RZ, 0xc0, !PT ;  /* 0x0000ffff02177812 */ /* 0x000fc400078ec0ff */
[----:B------:R-:W-:Y:S02]  /*93a0*/  PRMT R19, R6, 0x3340, R1 ;  /* 0x0000334006137816 */ /* 0x000fe40000000001 */
[----:B------:R-:W-:Y:S02]  /*93b0*/  SHF.R.U32.HI R6, RZ, 0x8, R86 ;  /* 0x00000008ff067819 */ /* 0x000fe40000011656 */
        /* <DEDUP_REMOVED lines=10> */
[----:B------:R-:W-:Y:S02]  /*9460*/  LOP3.LUT R37, R2, 0xffff, RZ, 0xc0, !PT ;  /* 0x0000ffff02257812 */ /* 0x000fe400078ec0ff */
[----:B------:R-:W-:Y:S02]  /*9470*/  PRMT R14, R6, 0x3340, R1 ;  /* 0x00003340060e7816 */ /* 0x000fe40000000001 */
[----:B------:R-:W-:Y:S02]  /*9480*/  SHF.R.U32.HI R6, RZ, 0x8, R62 ;  /* 0x00000008ff067819 */ /* 0x000fe4000001163e */
[----:B------:R-:W-:Y:S02]  /*9490*/  PRMT R33, R5, 0x3340, R18 ;  /* 0x0000334005217816 */ /* 0x000fe40000000012 */
[----:B------:R-:W-:Y:S02]  /*94a0*/  PRMT R18, R0, 0x3340, R3 ;  /* 0x0000334000127816 */ /* 0x000fe40000000003 */
[----:B------:R-:W-:-:S02]  /*94b0*/  PRMT R37, R37, 0x3340, R4 ;  /* 0x0000334025257816 */ /* 0x000fc40000000004 */
[----:B------:R-:W-:Y:S02]  /*94c0*/  SHF.R.U32.HI R0, RZ, 0x8, R54 ;  /* 0x00000008ff007819 */ /* 0x000fe40000011636 */
[----:B------:R-:W-:Y:S02]  /*94d0*/  SHF.R.U32.HI R4, RZ, 0x8, R74 ;  /* 0x00000008ff047819 */ /* 0x000fe4000001164a */
[----:B------:R-:W-:Y:S02]  /*94e0*/  LOP3.LUT R6, R6, 0xffff, RZ, 0xc0, !PT ;  /* 0x0000ffff06067812 */ /* 0x000fe400078ec0ff */
[----:B------:R-:W-:Y:S02]  /*94f0*/  LOP3.LUT R39, R0, 0xffff, RZ, 0xc0, !PT ;  /* 0x0000ffff00277812 */ /* 0x000fe400078ec0ff */
[----:B------:R-:W-:Y:S02]  /*9500*/  LOP3.LUT R0, R4, 0xffff, RZ, 0xc0, !PT ;  /* 0x0000ffff04007812 */ /* 0x000fe400078ec0ff */
[----:B------:R-:W-:-:S02]  /*9510*/  PRMT R35, R6, 0x3340, R1 ;  /* 0x0000334006237816 */ /* 0x000fc40000000001 */
[----:B------:R-:W-:Y:S02]  /*9520*/  PRMT R4, R7, 0x4210, R96 ;  /* 0x0000421007047816 */ /* 0x000fe40000000060 */
[----:B------:R-:W-:Y:S02]  /*9530*/  PRMT R5, R9, 0x4210, R98 ;  /* 0x0000421009057816 */ /* 0x000fe40000000062 */
[----:B------:R-:W-:Y:S02]  /*9540*/  PRMT R6, R11, 0x4210, R100 ;  /* 0x000042100b067816 */ /* 0x000fe40000000064 */
[----:B------:R-:W-:Y:S02]  /*9550*/  PRMT R7, R13, 0x4210, R102 ;  /* 0x000042100d077816 */ /* 0x000fe40000000066 */
[----:B------:R-:W-:Y:S02]  /*9560*/  PRMT R15, R8, 0x5410, R15 ;  /* 0x00005410080f7816 */ /* 0x000fe4000000000f */
[----:B------:R-:W-:Y:S01]  /*9570*/  PRMT R21, R21, 0x5410, R12 ;  /* 0x0000541015157816 */ /* 0x000fe2000000000c */
[----:B------:R-:W-:Y:S01]  /*9580*/  STSM.16.M88.4 [R17], R4 ;  /* 0x0000000411007844 */ /* 0x000fe20000000200 */
[----:B------:R-:W-:-:S02]  /*9590*/  PRMT R23, R23, 0x5410, R14 ;  /* 0x0000541017177816 */ /* 0x000fc4000000000e */
[----:B------:R-:W-:Y:S01]  /*95a0*/  PRMT R96, R15, 0x5210, R96 ;  /* 0x000052100f607816 */ /* 0x000fe20000000060 */
[----:B------:R-:W-:Y:S01]  /*95b0*/  BAR.SYNC.DEFER_BLOCKING 0x0 ;  /* 0x0000000000007b1d */ /* 0x000fe20000010000 */
[----:B------:R-:W-:Y:S02]  /*95c0*/  PRMT R19, R10, 0x5410, R19 ;  /* 0x000054100a137816 */ /* 0x000fe40000000013 */
[----:B------:R-:W-:Y:S02]  /*95d0*/  PRMT R99, R23, 0x5210, R102 ;  /* 0x0000521017637816 */ /* 0x000fe40000000066 */
[----:B------:R-:W-:Y:S02]  /*95e0*/  PRMT R97, R19, 0x5210, R98 ;  /* 0x0000521013617816 */ /* 0x000fe40000000062 */
[----:B------:R-:W-:Y:S02]  /*95f0*/  PRMT R98, R21, 0x5210, R100 ;  /* 0x0000521015627816 */ /* 0x000fe40000000064 */
[----:B------:R-:W-:-:S02]  /*9600*/  SHF.R.U32.HI R3, RZ, 0x8, R72 ;  /* 0x00000008ff037819 */ /* 0x000fc40000011648 */
[----:B------:R-:W-:Y:S01]  /*9610*/  PRMT R21, R27, 0x4210, R94 ;  /* 0x000042101b157816 */ /* 0x000fe2000000005e */
[----:B------:R-:W-:Y:S01]  /*9620*/  VIADD R27, R168, 0x3 ;  /* 0x00000003a81b7836 */ /* 0x000fe20000000000 */
[----:B------:R-:W-:Y:S02]  /*9630*/  LOP3.LUT R3, R3, 0xffff, RZ, 0xc0, !PT ;  /* 0x0000ffff03037812 */ /* 0x000fe400078ec0ff */
[----:B------:R-:W-:Y:S01]  /*9640*/  PRMT R23, R31, 0x4210, R58 ;  /* 0x000042101f177816 */ /* 0x000fe2000000003a */
[----:B------:R-:W-:Y:S01]  /*9650*/  VIADD R31, R29, UR5 ;  /* 0x000000051d1f7c36 */ /* 0x000fe20008000000 */
[----:B------:R-:W-:Y:S02]  /*9660*/  PRMT R20, R3, 0x3340, R20 ;  /* 0x0000334003147816 */ /* 0x000fe40000000014 */
[----:B------:R-:W-:Y:S02]  /*9670*/  SHF.R.U32.HI R2, RZ, 0x8, R41 ;  /* 0x00000008ff027819 */ /* 0x000fe40000011629 */
[----:B------:R-:W-:-:S02]  /*9680*/  PRMT R37, R37, 0x5410, R20 ;  /* 0x0000541025257816 */ /* 0x000fc40000000014 */
[----:B------:R-:W-:Y:S01]  /*9690*/  PRMT R20, R25, 0x4210, R92 ;  /* 0x0000421019147816 */ /* 0x000fe2000000005c */
[----:B------:R-:W0:Y:S01]  /*96a0*/  LDS.128 R12, [R28] ;  /* 0x000000001c0c7984 */ /* 0x000e220000000c00 */
[----:B------:R-:W-:Y:S02]  /*96b0*/  LOP3.LUT R2, R2, 0xffff, RZ, 0xc0, !PT ;  /* 0x0000ffff02027812 */ /* 0x000fe400078ec0ff */
[----:B------:R-:W-:Y:S01]  /*96c0*/  PRMT R3, R0, 0x3340, R1 ;  /* 0x0000334000037816 */ /* 0x000fe20000000001 */
[----:B------:R-:W-:Y:S01]  /*96d0*/  BAR.SYNC.DEFER_BLOCKING 0x0 ;  /* 0x0000000000007b1d */ /* 0x000fe20000010000 */
[----:B------:R-:W-:Y:S02]  /*96e0*/  PRMT R2, R39, 0x3340, R2 ;  /* 0x0000334027027816 */ /* 0x000fe40000000002 */
[----:B------:R-:W-:Y:S02]  /*96f0*/  PRMT R35, R18, 0x5410, R35 ;  /* 0x0000541012237816 */ /* 0x000fe40000000023 */
[----:B------:R-:W-:-:S02]  /*9700*/  PRMT R33, R16, 0x5410, R33 ;  /* 0x0000541010217816 */ /* 0x000fc40000000021 */
[----:B------:R-:W-:Y:S02]  /*9710*/  PRMT R3, R2, 0x5410, R3 ;  /* 0x0000541002037816 */ /* 0x000fe40000000003 */
[----:B------:R-:W-:Y:S02]  /*9720*/  PRMT R93, R35, 0x5210, R94 ;  /* 0x00005210235d7816 */ /* 0x000fe4000000005e */
[----:B------:R-:W-:Y:S02]  /*9730*/  PRMT R92, R33, 0x5210, R92 ;  /* 0x00005210215c7816 */ /* 0x000fe4000000005c */
[----:B------:R-:W-:Y:S02]  /*9740*/  PRMT R94, R37, 0x5210, R56 ;  /* 0x00005210255e7816 */ /* 0x000fe40000000038 */
[----:B------:R-:W-:Y:S01]  /*9750*/  PRMT R95, R3, 0x5210, R58 ;  /* 0x00005210035f7816 */ /* 0x000fe2000000003a */
[----:B-----5:R-:W-:Y:S01]  /*9760*/  IMAD R3, R167, R26, RZ ;  /* 0x0000001aa7037224 */ /* 0x020fe200078e02ff */
[----:B------:R-:W-:-:S03]  /*9770*/  SHF.R.S32.HI R32, RZ, 0x1f, R31 ;  /* 0x0000001fff207819 */ /* 0x000fc6000001141f */
[----:B------:R-:W-:Y:S01]  /*9780*/  IMAD R0, R26, 0x40, R3 ;  /* 0x000000401a007824 */ /* 0x000fe200078e0203 */
[C---:B------:R-:W-:Y:S01]  /*9790*/  IADD3 R18, P3, PT, R3.reuse, UR16, RZ ;  /* 0x0000001003127c10 */ /* 0x040fe2000ff7e0ff */
[----:B------:R-:W-:Y:S01]  /*97a0*/  STSM.16.M88.4 [R17], R96 ;  /* 0x0000006011007844 */ /* 0x000fe20000000200 */
[----:B------:R-:W-:Y:S02]  /*97b0*/  BAR.SYNC.DEFER_BLOCKING 0x0 ;  /* 0x0000000000007b1d */ /* 0x000fe40000010000 */
[----:B------:R-:W-:Y:S01]  /*97c0*/  IADD3 R16, P4, PT, R0, UR16, RZ ;  /* 0x0000001000107c10 */ /* 0x000fe2000ff9e0ff */
[----:B------:R-:W-:Y:S01]  /*97d0*/  IMAD R19, R26, 0x40, R0 ;  /* 0x000000401a137824 */ /* 0x000fe200078e0200 */
[----:B------:R-:W-:Y:S02]  /*97e0*/  LEA.HI.X.SX32 R3, R3, UR17, 0x1, P3 ;  /* 0x0000001103037c11 */ /* 0x000fe400098f0eff */
[----:B------:R-:W-:Y:S02]  /*97f0*/  LEA.HI.X.SX32 R0, R0, UR17, 0x1, P4 ;  /* 0x0000001100007c11 */ /* 0x000fe4000a0f0eff */
[----:B0-----:R-:W-:-:S02]  /*9800*/  PRMT R37, R12, 0x7770, RZ ;  /* 0x000077700c257816 */ /* 0x001fc400000000ff */
[C---:B------:R-:W-:Y:S02]  /*9810*/  PRMT R35, R12.reuse, 0x7771, RZ ;  /* 0x000077710c237816 */ /* 0x040fe400000000ff */
[----:B------:R-:W-:Y:S01]  /*9820*/  PRMT R33, R12, 0x7772, RZ ;  /* 0x000077720c217816 */ /* 0x000fe200000000ff */
[----:B------:R-:W0:Y:S01]  /*9830*/  LDS.128 R8, [R28] ;  /* 0x000000001c087984 */ /* 0x000e220000000c00 */
[----:B------:R-:W-:Y:S06]  /*9840*/  BAR.SYNC.DEFER_BLOCKING 0x0 ;  /* 0x0000000000007b1d */ /* 0x000fec0000010000 */
[----:B------:R1:W-:Y:S02]  /*9850*/  STSM.16.M88.4 [R17], R20 ;  /* 0x0000001411007844 */ /* 0x0003e40000000200 */
[----:B------:R-:W-:Y:S01]  /*9860*/  BAR.SYNC.DEFER_BLOCKING 0x0 ;  /* 0x0000000000007b1d */ /* 0x000fe20000010000 */
[----:B-1----:R-:W-:-:S02]  /*9870*/  IADD3 R20, P3, PT, R29, R18, RZ ;  /* 0x000000121d147210 */ /* 0x002fc40007f7e0ff */
[----:B------:R-:W-:-:S03]  /*9880*/  IADD3 R22, P6, PT, R29, R16, RZ ;  /* 0x000000101d167210 */ /* 0x000fc60007fde0ff */
[C---:B------:R-:W-:Y:S01]  /*9890*/  IMAD.X R21, R30.reuse, 0x1, R3, P3 ;  /* 0x000000011e157824 */ /* 0x040fe200018e0603 */
[----:B------:R-:W-:Y:S01]  /*98a0*/  ISETP.LT.AND P3, PT, R173, UR18, !P1 ;  /* 0x00000012ad007c0c */ /* 0x000fe2000cf61270 */
[----:B------:R-:W-:Y:S01]  /*98b0*/  IMAD.X R23, R30, 0x1, R0, P6 ;  /* 0x000000011e177824 */ /* 0x000fe200030e0600 */
[----:B------:R-:W-:Y:S02]  /*98c0*/  ISETP.LT.AND P6, PT, R174, UR18, !P1 ;  /* 0x00000012ae007c0c */ /* 0x000fe4000cfc1270 */
[----:B------:R-:W-:Y:S01]  /*98d0*/  ISETP.LT.AND P1, PT, R177, UR18, !P1 ;  /* 0x00000012b1007c0c */ /* 0x000fe2000cf21270 */
[----:B------:R-:W1:Y:S01]  /*98e0*/  LDS.128 R4, [R28] ;  /* 0x000000001c047984 */ /* 0x000e620000000c00 */
[----:B------:R-:W-:Y:S06]  /*98f0*/  BAR.SYNC.DEFER_BLOCKING 0x0 ;  /* 0x0000000000007b1d */ /* 0x000fec0000010000 */
[----:B------:R2:W-:Y:S02]  /*9900*/  STSM.16.M88.4 [R17], R92 ;  /* 0x0000005c11007844 */ /* 0x0005e40000000200 */
[----:B------:R-:W-:Y:S01]  /*9910*/  BAR.SYNC.DEFER_BLOCKING 0x0 ;  /* 0x0000000000007b1d */ /* 0x000fe20000010000 */
[----:B--2---:R-:W-:-:S04]  /*9920*/  IADD3 R17, P4, PT, R19, UR16, RZ ;  /* 0x0000001013117c10 */ /* 0x004fc8000ff9e0ff */
[----:B------:R-:W-:Y:S01]  /*9930*/  LEA.HI.X.SX32 R2, R19, UR17, 0x1, P4 ;  /* 0x0000001113027c11 */ /* 0x000fe2000a0f0eff */
[----:B------:R-:W-:Y:S01]  /*9940*/  IMAD R19, R26, 0x40, R19 ;  /* 0x000000401a137824 */ /* 0x000fe200078e0213 */
[----:B------:R-:W-:-:S05]  /*9950*/  IADD3 R24, P4, PT, R29, R17, RZ ;  /* 0x000000111d187210 */ /* 0x000fca0007f9e0ff */
[----:B------:R-:W-:Y:S01]  /*9960*/  IMAD.X R25, R30, 0x1, R2, P4 ;  /* 0x000000011e197824 */ /* 0x000fe200020e0602 */
[----:B------:R2:W-:Y:S01]  /*9970*/  @P2 STG.E.U8 desc[UR10][R20.64], R37 ;  /* 0x0000002514002986 */ /* 0x0005e2000c10110a */
[----:B------:R-:W-:-:S03]  /*9980*/  IADD3 R34, P2, PT, R19, UR16, RZ ;  /* 0x0000001013227c10 */ /* 0x000fc6000ff5e0ff */
[----:B------:R3:W-:Y:S01]  /*9990*/  @P3 STG.E.U8 desc[UR10][R22.64], R35 ;  /* 0x0000002316003986 */ /* 0x0007e2000c10110a */
[----:B------:R-:W-:Y:S02]  /*99a0*/  LEA.HI.X.SX32 R19, R19, UR17, 0x1, P2 ;  /* 0x0000001113137c11 */ /* 0x000fe400090f0eff */
[----:B------:R-:W-:Y:S01]  /*99b0*/  IADD3 R26, P4, PT, R29, R34, RZ ;  /* 0x000000221d1a7210 */ /* 0x000fe20007f9e0ff */
[----:B------:R0:W-:Y:S01]  /*99c0*/  @P6 STG.E.U8 desc[UR10][R24.64], R33 ;  /* 0x0000002118006986 */ /* 0x0001e2000c10110a */
[----:B------:R-:W-:Y:S02]  /*99d0*/  ISETP.GE.AND P2, PT, R27, UR19, PT ;  /* 0x000000131b007c0c */ /* 0x000fe4000bf46270 */
[----:B------:R-:W-:Y:S01]  /*99e0*/  PRMT R29, R12, 0x7773, RZ ;  /* 0x000077730c1d7816 */ /* 0x000fe200000000ff */
[----:B------:R-:W-:Y:S01]  /*99f0*/  IMAD.X R27, R30, 0x1, R19, P4 ;  /* 0x000000011e1b7824 */ /* 0x000fe200020e0613 */
[----:B------:R-:W-:Y:S01]  /*9a00*/  ISETP.LT.AND P3, PT, R167, UR18, !P0 ;  /* 0x00000012a7007c0c */ /* 0x000fe2000c761270 */
[----:B------:R-:W-:Y:S01]  /*9a10*/  VIADD R12, R168, 0x4 ;  /* 0x00000004a80c7836 */ /* 0x000fe20000000000 */
[----:B------:R-:W-:-:S02]  /*9a20*/  ISETP.LT.AND P4, PT, R173, UR18, !P0 ;  /* 0x00000012ad007c0c */ /* 0x000fc4000c781270 */
[C---:B--2---:R-:W-:Y:S01]  /*9a30*/  IADD3 R20, P6, PT, R31.reuse, R18, RZ ;  /* 0x000000121f147210 */ /* 0x044fe20007fde0ff */
[----:B------:R2:W-:Y:S01]  /*9a40*/  @P1 STG.E.U8 desc[UR10][R26.64], R29 ;  /* 0x0000001d1a001986 */ /* 0x0005e2000c10110a */
[C---:B---3--:R-:W-:Y:S02]  /*9a50*/  IADD3 R22, P1, PT, R31.reuse, R16, RZ ;  /* 0x000000101f167210 */ /* 0x048fe40007f3e0ff */
[----:B0-----:R-:W-:Y:S01]  /*9a60*/  PRMT R33, R8, 0x7770, RZ ;  /* 0x0000777008217816 */ /* 0x001fe200000000ff */
[----:B------:R-:W-:Y:S01]  /*9a70*/  IMAD.X R21, R32, 0x1, R3, P6 ;  /* 0x0000000120157824 */ /* 0x000fe200030e0603 */
[----:B------:R-:W-:Y:S01]  /*9a80*/  PRMT R35, R8, 0x7771, RZ ;  /* 0x0000777108237816 */ /* 0x000fe200000000ff */
[----:B------:R-:W-:Y:S01]  /*9a90*/  IMAD.X R23, R32, 0x1, R0, P1 ;  /* 0x0000000120177824 */ /* 0x000fe200008e0600 */
[----:B------:R-:W-:Y:S02]  /*9aa0*/  IADD3 R24, P6, PT, R31, R17, RZ ;  /* 0x000000111f187210 */ /* 0x000fe40007fde0ff */
[----:B------:R0:W-:Y:S01]  /*9ab0*/  @P3 STG.E.U8 desc[UR10][R20.64], R33 ;  /* 0x0000002114003986 */ /* 0x0001e2000c10110a */
[----:B------:R-:W-:-:S02]  /*9ac0*/  ISETP.LT.AND P3, PT, R174, UR18, !P0 ;  /* 0x00000012ae007c0c */ /* 0x000fc4000c761270 */
[----:B------:R-:W-:Y:S01]  /*9ad0*/  ISETP.LT.AND P0, PT, R177, UR18, !P0 ;  /* 0x00000012b1007c0c */ /* 0x000fe2000c701270 */
[----:B------:R3:W-:Y:S01]  /*9ae0*/  @P4 STG.E.U8 desc[UR10][R22.64], R35 ;  /* 0x0000002316004986 */ /* 0x0007e2000c10110a */
[----:B------:R-:W-:Y:S01]  /*9af0*/  IMAD.X R25, R32, 0x1, R2, P6 ;  /* 0x0000000120197824 */ /* 0x000fe200030e0602 */
[----:B------:R-:W-:Y:S02]  /*9b00*/  ISETP.LT.AND P6, PT, R167, UR18, !P5 ;  /* 0x00000012a7007c0c */ /* 0x000fe4000efc1270 */
[----:B------:R-:W-:Y:S02]  /*9b10*/  ISETP.GE.AND P1, PT, R12, UR19, PT ;  /* 0x000000130c007c0c */ /* 0x000fe4000bf26270 */
[C---:B--2---:R-:W-:Y:S02]  /*9b20*/  PRMT R29, R8.reuse, 0x7773, RZ ;  /* 0x00007773081d7816 */ /* 0x044fe400000000ff */
[C---:B0-----:R-:W-:Y:S01]  /*9b30*/  IADD3 R20, P4, PT, R31.reuse, R34, RZ ;  /* 0x000000221f147210 */ /* 0x041fe20007f9e0ff */
[----:B------:R-:W-:Y:S01]  /*9b40*/  VIADD R31, R31, UR5 ;  /* 0x000000051f1f7c36 */ /* 0x000fe20008000000 */
[----:B------:R-:W-:Y:S01]  /*9b50*/  PRMT R33, R8, 0x7772, RZ ;  /* 0x0000777208217816 */ /* 0x000fe200000000ff */
[----:B------:R-:W-:Y:S01]  /*9b60*/  VIADD R8, R168, 0x5 ;  /* 0x00000005a8087836 */ /* 0x000fe20000000000 */
[----:B---3--:R-:W-:Y:S01]  /*9b70*/  PRMT R35, R13, 0x7770, RZ ;  /* 0x000077700d237816 */ /* 0x008fe200000000ff */
[----:B------:R-:W-:Y:S01]  /*9b80*/  IMAD.X R21, R32, 0x1, R19, P4 ;  /* 0x0000000120157824 */ /* 0x000fe200020e0613 */
[----:B------:R-:W-:Y:S01]  /*9b90*/  SHF.R.S32.HI R12, RZ, 0x1f, R31 ;  /* 0x0000001fff0c7819 */ /* 0x000fe2000001141f */
[----:B------:R0:W-:Y:S01]  /*9ba0*/  @P3 STG.E.U8 desc[UR10][R24.64], R33 ;  /* 0x0000002118003986 */ /* 0x0001e2000c10110a */
[----:B------:R-:W-:-:S02]  /*9bb0*/  IADD3 R26, P4, PT, R31, R18, RZ ;  /* 0x000000121f1a7210 */ /* 0x000fc40007f9e0ff */
[----:B------:R-:W-:Y:S01]  /*9bc0*/  ISETP.LT.AND P3, PT, R173, UR18, !P5 ;  /* 0x00000012ad007c0c */ /* 0x000fe2000ef61270 */
[----:B------:R2:W-:Y:S01]  /*9bd0*/  @P0 STG.E.U8 desc[UR10][R20.64], R29 ;  /* 0x0000001d14000986 */ /* 0x0005e2000c10110a */
[----:B------:R-:W-:Y:S01]  /*9be0*/  IADD3 R22, P0, PT, R31, R16, RZ ;  /* 0x000000101f167210 */ /* 0x000fe20007f1e0ff */
[----:B------:R-:W-:Y:S01]  /*9bf0*/  IMAD.X R27, R12, 0x1, R3, P4 ;  /* 0x000000010c1b7824 */ /* 0x000fe200020e0603 */
[----:B------:R-:W-:Y:S02]  /*9c00*/  ISETP.LT.AND P4, PT, R174, UR18, !P5 ;  /* 0x00000012ae007c0c */ /* 0x000fe4000ef81270 */
[----:B------:R-:W-:Y:S01]  /*9c10*/  ISETP.LT.AND P5, PT, R177, UR18, !P5 ;  /* 0x00000012b1007c0c */ /* 0x000fe2000efa1270 */
[----:B------:R-:W-:Y:S01]  /*9c20*/  IMAD.X R23, R12, 0x1, R0, P0 ;  /* 0x000000010c177824 */ /* 0x000fe200000e0600 */
[----:B------:R3:W-:Y:S01]  /*9c30*/  @P6 STG.E.U8 desc[UR10][R26.64], R35 ;  /* 0x000000231a006986 */ /* 0x0007e2000c10110a */
[----:B0-----:R-:W-:Y:S02]  /*9c40*/  IADD3 R24, P6, PT, R31, R17, RZ ;  /* 0x000000111f187210 */ /* 0x001fe40007fde0ff */
[----:B------:R-:W-:-:S02]  /*9c50*/  PRMT R33, R13, 0x7771, RZ ;  /* 0x000077710d217816 */ /* 0x000fc400000000ff */
[----:B--2---:R-:W-:Y:S01]  /*9c60*/  PRMT R29, R13, 0x7772, RZ ;  /* 0x000077720d1d7816 */ /* 0x004fe200000000ff */
[C---:B------:R-:W-:Y:S01]  /*9c70*/  IMAD.X R25, R12.reuse, 0x1, R2, P6 ;  /* 0x000000010c197824 */ /* 0x040fe200030e0602 */
[C---:B------:R-:W-:Y:S01]  /*9c80*/  IADD3 R20, P6, PT, R31.reuse, R34, RZ ;  /* 0x000000221f147210 */ /* 0x040fe20007fde0ff */
[----:B------:R-:W-:Y:S01]  /*9c90*/  VIADD R31, R31, UR5 ;  /* 0x000000051f1f7c36 */ /* 0x000fe20008000000 */
[----:B------:R0:W-:Y:S01]  /*9ca0*/  @P3 STG.E.U8 desc[UR10][R22.64], R33 ;  /* 0x0000002116003986 */ /* 0x0001e2000c10110a */
[----:B------:R-:W-:Y:S02]  /*9cb0*/  ISETP.LT.AND P3, PT, R167, UR18, !P2 ;  /* 0x00000012a7007c0c */ /* 0x000fe4000d761270 */
[----:B------:R-:W-:Y:S01]  /*9cc0*/  IMAD.X R21, R12, 0x1, R19, P6 ;  /* 0x000000010c157824 */ /* 0x000fe200030e0613 */
[----:B---3--:R-:W-:Y:S01]  /*9cd0*/  SHF.R.S32.HI R26, RZ, 0x1f, R31 ;  /* 0x0000001fff1a7819 */ /* 0x008fe2000001141f */
[----:B------:R2:W-:Y:S01]  /*9ce0*/  @P4 STG.E.U8 desc[UR10][R24.64], R29 ;  /* 0x0000001d18004986 */ /* 0x0005e2000c10110a */
[----:B------:R-:W-:-:S02]  /*9cf0*/  IADD3 R12, P6, PT, R31, R18, RZ ;  /* 0x000000121f0c7210 */ /* 0x000fc40007fde0ff */
[----:B------:R-:W-:Y:S02]  /*9d00*/  PRMT R27, R13, 0x7773, RZ ;  /* 0x000077730d1b7816 */ /* 0x000fe400000000ff */
[----:B------:R-:W-:Y:S01]  /*9d10*/  ISETP.LT.AND P4, PT, R173, UR18, !P2 ;  /* 0x00000012ad007c0c */ /* 0x000fe2000d781270 */
[----:B------:R-:W-:Y:S01]  /*9d20*/  IMAD.X R13, R26, 0x1, R3, P6 ;  /* 0x000000011a0d7824 */ /* 0x000fe200030e0603 */
[----:B0-----:R-:W-:Y:S01]  /*9d30*/  PRMT R33, R9, 0x7770, RZ ;  /* 0x0000777009217816 */ /* 0x001fe200000000ff */
[----:B------:R0:W-:Y:S01]  /*9d40*/  @P5 STG.E.U8 desc[UR10][R20.64], R27 ;  /* 0x0000001b14005986 */ /* 0x0001e2000c10110a */
[C---:B------:R-:W-:Y:S02]  /*9d50*/  IADD3 R22, P5, PT, R31.reuse, R16, RZ ;  /* 0x000000101f167210 */ /* 0x040fe40007fbe0ff */
[----:B------:R-:W-:Y:S01]  /*9d60*/  ISETP.LT.AND P6, PT, R174, UR18, !P2 ;  /* 0x00000012ae007c0c */ /* 0x000fe2000d7c1270 */
[----:B------:R3:W-:Y:S01]  /*9d70*/  @P3 STG.E.U8 desc[UR10][R12.64], R33 ;  /* 0x000000210c003986 */ /* 0x0007e2000c10110a */
[----:B--2---:R-:W-:Y:S01]  /*9d80*/  IADD3 R24, P3, PT, R31, R17, RZ ;  /* 0x000000111f187210 */ /* 0x004fe20007f7e0ff */
[----:B------:R-:W-:Y:S01]  /*9d90*/  IMAD.X R23, R26, 0x1, R0, P5 ;  /* 0x000000011a177824 */ /* 0x000fe200028e0600 */
[----:B------:R-:W-:-:S02]  /*9da0*/  PRMT R29, R9, 0x7771, RZ ;  /* 0x00007771091d7816 */ /* 0x000fc400000000ff */
[----:B------:R-:W-:Y:S01]  /*9db0*/  ISETP.GE.AND P0, PT, R8, UR19, PT ;  /* 0x0000001308007c0c */ /* 0x000fe2000bf06270 */
[----:B------:R-:W-:Y:S01]  /*9dc0*/  VIADD R8, R168, 0x6 ;  /* 0x00000006a8087836 */ /* 0x000fe20000000000 */
[----:B------:R-:W-:Y:S01]  /*9dd0*/  PRMT R35, R9, 0x7772, RZ ;  /* 0x0000777209237816 */ /* 0x000fe200000000ff */
[----:B------:R-:W-:Y:S01]  /*9de0*/  IMAD.X R25, R26, 0x1, R2, P3 ;  /* 0x000000011a197824 */ /* 0x000fe200018e0602 */
[----:B------:R-:W-:Y:S01]  /*9df0*/  ISETP.LT.AND P2, PT, R177, UR18, !P2 ;  /* 0x00000012b1007c0c */ /* 0x000fe2000d741270 */
[----:B0-----:R-:W-:Y:S01]  /*9e00*/  VIADD R27, R31, UR5 ;  /* 0x000000051f1b7c36 */ /* 0x001fe20008000000 */
[----:B------:R0:W-:Y:S01]  /*9e10*/  @P4 STG.E.U8 desc[UR10][R22.64], R29 ;  /* 0x0000001d16004986 */ /* 0x0001e2000c10110a */
[----:B------:R-:W-:Y:S02]  /*9e20*/  ISETP.LT.AND P3, PT, R167, UR18, !P1 ;  /* 0x00000012a7007c0c */ /* 0x000fe4000cf61270 */
[----:B------:R-:W-:Y:S01]  /*9e30*/  IADD3 R20, P4, PT, R31, R34, RZ ;  /* 0x000000221f147210 */ /* 0x000fe20007f9e0ff */
[----:B------:R-:W-:Y:S01]  /*9e40*/  @P6 STG.E.U8 desc[UR10][R24.64], R35 ;  /* 0x0000002318006986 */ /* 0x000fe2000c10110a */
[----:B------:R-:W-:-:S02]  /*9e50*/  ISETP.GE.AND P5, PT, R8, UR19, PT ;  /* 0x0000001308007c0c */ /* 0x000fc4000bfa6270 */
[----:B------:R-:W-:Y:S01]  /*9e60*/  SHF.R.S32.HI R30, RZ, 0x1f, R27 ;  /* 0x0000001fff1e7819 */ /* 0x000fe2000001141b */
[----:B------:R-:W-:Y:S01]  /*9e70*/  IMAD.X R21, R26, 0x1, R19, P4 ;  /* 0x000000011a157824 */ /* 0x000fe200020e0613 */
[----:B------:R-:W-:Y:S02]  /*9e80*/  IADD3 R8, P6, PT, R27, R18, RZ ;  /* 0x000000121b087210 */ /* 0x000fe40007fde0ff */
[----:B---3--:R-:W-:Y:S01]  /*9e90*/  PRMT R33, R9, 0x7773, RZ ;  /* 0x0000777309217816 */ /* 0x008fe200000000ff */
[----:B0-----:R-:W-:Y:S01]  /*9ea0*/  VIADD R22, R168, 0x7 ;  /* 0x00000007a8167836 */ /* 0x001fe20000000000 */
[----:B------:R-:W-:Y:S01]  /*9eb0*/  ISETP.LT.AND P4, PT, R173, UR18, !P1 ;  /* 0x00000012ad007c0c */ /* 0x000fe2000cf81270 */
[----:B------:R-:W-:Y:S01]  /*9ec0*/  IMAD.X R9, R30, 0x1, R3, P6 ;  /* 0x000000011e097824 */ /* 0x000fe200030e0603 */
[----:B------:R-:W-:Y:S01]  /*9ed0*/  PRMT R29, R14, 0x7770, RZ ;  /* 0x000077700e1d7816 */ /* 0x000fe200000000ff */
[----:B------:R0:W-:Y:S01]  /*9ee0*/  @P2 STG.E.U8 desc[UR10][R20.64], R33 ;  /* 0x0000002114002986 */ /* 0x0001e2000c10110a */
[----:B------:R-:W-:-:S02]  /*9ef0*/  IADD3 R12, P6, PT, R27, R16, RZ ;  /* 0x000000101b0c7210 */ /* 0x000fc40007fde0ff */
[----:B------:R-:W-:Y:S01]  /*9f00*/  ISETP.LT.AND P2, PT, R174, UR18, !P1 ;  /* 0x00000012ae007c0c */ /* 0x000fe2000cf41270 */
[----:B------:R2:W-:Y:S01]  /*9f10*/  @P3 STG.E.U8 desc[UR10][R8.64], R29 ;  /* 0x0000001d08003986 */ /* 0x0005e2000c10110a */
[----:B------:R-:W-:Y:S01]  /*9f20*/  PRMT R31, R14, 0x7771, RZ ;  /* 0x000077710e1f7816 */ /* 0x000fe200000000ff */
[----:B------:R-:W-:Y:S01]  /*9f30*/  IMAD.X R13, R30, 0x1, R0, P6 ;  /* 0x000000011e0d7824 */ /* 0x000fe200030e0600 */
[----:B------:R-:W-:Y:S02]  /*9f40*/  ISETP.GE.AND P3, PT, R22, UR19, PT ;  /* 0x0000001316007c0c */ /* 0x000fe4000bf66270 */
[C---:B------:R-:W-:Y:S02]  /*9f50*/  IADD3 R22, P6, PT, R27.reuse, R17, RZ ;  /* 0x000000111b167210 */ /* 0x040fe40007fde0ff */
[----:B------:R3:W-:Y:S01]  /*9f60*/  @P4 STG.E.U8 desc[UR10][R12.64], R31 ;  /* 0x0000001f0c004986 */ /* 0x0007e2000c10110a */
[C---:B0-----:R-:W-:Y:S01]  /*9f70*/  IADD3 R20, P4, PT, R27.reuse, R34, RZ ;  /* 0x000000221b147210 */ /* 0x041fe20007f9e0ff */
[----:B------:R-:W-:Y:S01]  /*9f80*/  VIADD R27, R27, UR5 ;  /* 0x000000051b1b7c36 */ /* 0x000fe20008000000 */
[----:B------:R-:W-:Y:S01]  /*9f90*/  ISETP.LT.AND P1, PT, R177, UR18, !P1 ;  /* 0x00000012b1007c0c */ /* 0x000fe2000cf21270 */
[----:B------:R-:W-:Y:S01]  /*9fa0*/  IMAD.X R23, R30, 0x1, R2, P6 ;  /* 0x000000011e177824 */ /* 0x000fe200030e0602 */
[----:B--2---:R-:W-:Y:S01]  /*9fb0*/  PRMT R29, R14, 0x7772, RZ ;  /* 0x000077720e1d7816 */ /* 0x004fe200000000ff */
[----:B------:R-:W-:Y:S01]  /*9fc0*/  IMAD.X R21, R30, 0x1, R19, P4 ;  /* 0x000000011e157824 */ /* 0x000fe200020e0613 */
[----:B------:R-:W-:-:S02]  /*9fd0*/  ISETP.LT.AND P6, PT, R167, UR18, !P0 ;  /* 0x00000012a7007c0c */ /* 0x000fc4000c7c1270 */
[----:B------:R-:W-:Y:S01]  /*9fe0*/  SHF.R.S32.HI R24, RZ, 0x1f, R27 ;  /* 0x0000001fff187819 */ /* 0x000fe2000001141b */
[----:B------:R0:W-:Y:S01]  /*9ff0*/  @P2 STG.E.U8 desc[UR10][R22.64], R29 ;  /* 0x0000001d16002986 */ /* 0x0001e2000c10110a */
[----:B------:R-:W-:Y:S02]  /*a000*/  IADD3 R8, P2, PT, R27, R18, RZ ;  /* 0x000000121b087210 */ /* 0x000fe40007f5e0ff */
[----:B------:R-:W-:Y:S01]  /*a010*/  PRMT R25, R14, 0x7773, RZ ;  /* 0x000077730e197816 */ /* 0x000fe200000000ff */
[----:B------:R-:W-:Y:S01]  /*a020*/  VIADD R14, R168, 0x8 ;  /* 0x00000008a80e7836 */ /* 0x000fe20000000000 */
[----:B------:R-:W-:Y:S01]  /*a030*/  PRMT R33, R10, 0x7770, RZ ;  /* 0x000077700a217816 */ /* 0x000fe200000000ff */
[----:B------:R-:W-:Y:S01]  /*a040*/  IMAD.X R9, R24, 0x1, R3, P2 ;  /* 0x0000000118097824 */ /* 0x000fe200010e0603 */
[----:B------:R-:W-:Y:S01]  /*a050*/  ISETP.LT.AND P4, PT, R173, UR18, !P0 ;  /* 0x00000012ad007c0c */ /* 0x000fe2000c781270 */
[----:B------:R2:W-:Y:S01]  /*a060*/  @P1 STG.E.U8 desc[UR10][R20.64], R25 ;  /* 0x0000001914001986 */ /* 0x0005e2000c10110a */
[----:B------:R-:W-:-:S02]  /*a070*/  ISETP.LT.AND P2, PT, R174, UR18, !P0 ;  /* 0x00000012ae007c0c */ /* 0x000fc4000c741270 */
[C---:B---3--:R-:W-:Y:S01]  /*a080*/  IADD3 R12, P1, PT, R27.reuse, R16, RZ ;  /* 0x000000101b0c7210 */ /* 0x048fe20007f3e0ff */
[----:B------:R3:W-:Y:S01]  /*a090*/  @P6 STG.E.U8 desc[UR10][R8.64], R33 ;  /* 0x0000002108006986 */ /* 0x0007e2000c10110a */
[----:B0-----:R-:W-:Y:S02]  /*a0a0*/  IADD3 R22, P6, PT, R27, R17, RZ ;  /* 0x000000111b167210 */ /* 0x001fe40007fde0ff */
[----:B------:R-:W-:Y:S01]  /*a0b0*/  ISETP.LT.AND P0, PT, R177, UR18, !P0 ;  /* 0x00000012b1007c0c */ /* 0x000fe2000c701270 */
[----:B------:R-:W-:Y:S01]  /*a0c0*/  IMAD.X R13, R24, 0x1, R0, P1 ;  /* 0x00000001180d7824 */ /* 0x000fe200008e0600 */
[----:B------:R-:W-:Y:S01]  /*a0d0*/  PRMT R31, R10, 0x7771, RZ ;  /* 0x000077710a1f7816 */ /* 0x000fe200000000ff */
[----:B------:R-:W-:Y:S01]  /*a0e0*/  IMAD.X R23, R24, 0x1, R2, P6 ;  /* 0x0000000118177824 */ /* 0x000fe200030e0602 */
[C---:B------:R-:W-:Y:S02]  /*a0f0*/  PRMT R29, R10.reuse, 0x7773, RZ ;  /* 0x000077730a1d7816 */ /* 0x040fe400000000ff */
[C---:B--2---:R-:W-:Y:S01]  /*a100*/  IADD3 R20, P6, PT, R27.reuse, R34, RZ ;  /* 0x000000221b147210 */ /* 0x044fe20007fde0ff */
[----:B------:R-:W-:Y:S01]  /*a110*/  VIADD R27, R27, UR5 ;  /* 0x000000051b1b7c36 */ /* 0x000fe20008000000 */
[----:B------:R-:W-:Y:S01]  /*a120*/  PRMT R25, R10, 0x7772, RZ ;  /* 0x000077720a197816 */ /* 0x000fe200000000ff */
[----:B------:R0:W-:Y:S01]  /*a130*/  @P4 STG.E.U8 desc[UR10][R12.64], R31 ;  /* 0x0000001f0c004986 */ /* 0x0001e2000c10110a */
[----:B------:R-:W-:Y:S01]  /*a140*/  ISETP.LT.AND P4, PT, R167, UR18, !P5 ;  /* 0x00000012a7007c0c */ /* 0x000fe2000ef81270 */
[----:B------:R-:W-:Y:S01]  /*a150*/  IMAD.X R21, R24, 0x1, R19, P6 ;  /* 0x0000000118157824 */ /* 0x000fe200030e0613 */
[----:B------:R-:W-:Y:S01]  /*a160*/  SHF.R.S32.HI R24, RZ, 0x1f, R27 ;  /* 0x0000001fff187819 */ /* 0x000fe2000001141b */
[----:B------:R2:W-:Y:S01]  /*a170*/  @P2 STG.E.U8 desc[UR10][R22.64], R25 ;  /* 0x0000001916002986 */ /* 0x0005e2000c10110a */
[----:B------:R-:W-:Y:S01]  /*a180*/  ISETP.LT.AND P2, PT, R173, UR18, !P5 ;  /* 0x00000012ad007c0c */ /* 0x000fe2000ef41270 */
[----:B------:R-:W-:Y:S01]  /*a190*/  VIADD R10, R168, 0x9 ;  /* 0x00000009a80a7836 */ /* 0x000fe20000000000 */
[----:B---3--:R-:W-:Y:S01]  /*a1a0*/  IADD3 R8, P6, PT, R27, R18, RZ ;  /* 0x000000121b087210 */ /* 0x008fe20007fde0ff */
[----:B------:R3:W-:Y:S01]  /*a1b0*/  @P0 STG.E.U8 desc[UR10][R20.64], R29 ;  /* 0x0000001d14000986 */ /* 0x0007e2000c10110a */
[----:B------:R-:W-:-:S02]  /*a1c0*/  ISETP.GE.AND P1, PT, R14, UR19, PT ;  /* 0x000000130e007c0c */ /* 0x000fc4000bf26270 */
[----:B------:R-:W-:Y:S01]  /*a1d0*/  PRMT R33, R11, 0x7770, RZ ;  /* 0x000077700b217816 */ /* 0x000fe200000000ff */
[C---:B------:R-:W-:Y:S01]  /*a1e0*/  IMAD.X R9, R24.reuse, 0x1, R3, P6 ;  /* 0x0000000118097824 */ /* 0x040fe200030e0603 */
[C---:B0-----:R-:W-:Y:S02]  /*a1f0*/  IADD3 R12, P0, PT, R27.reuse, R16, RZ ;  /* 0x000000101b0c7210 */ /* 0x041fe40007f1e0ff */
[----:B------:R-:W-:Y:S02]  /*a200*/  IADD3 R14, P6, PT, R27, R34, RZ ;  /* 0x000000221b0e7210 */ /* 0x000fe40007fde0ff */
[C---:B--2---:R-:W-:Y:S01]  /*a210*/  PRMT R25, R15.reuse, 0x7770, RZ ;  /* 0x000077700f197816 */ /* 0x044fe200000000ff */
[----:B------:R-:W-:Y:S01]  /*a220*/  IMAD.X R13, R24, 0x1, R0, P0 ;  /* 0x00000001180d7824 */ /* 0x000fe200000e0600 */
[C---:B------:R-:W-:Y:S02]  /*a230*/  PRMT R23, R15.reuse, 0x7771, RZ ;  /* 0x000077710f177816 */ /* 0x040fe400000000ff */
[----:B---3--:R-:W-:Y:S01]  /*a240*/  PRMT R29, R15, 0x7773, RZ ;  /* 0x000077730f1d7816 */ /* 0x008fe200000000ff */
[----:B------:R0:W-:Y:S01]  /*a250*/  @P4 STG.E.U8 desc[UR10][R8.64], R25 ;  /* 0x0000001908004986 */ /* 0x0001e2000c10110a */
[----:B------:R-:W-:-:S02]  /*a260*/  ISETP.LT.AND P4, PT, R174, UR18, !P5 ;  /* 0x00000012ae007c0c */ /* 0x000fc4000ef81270 */
[----:B------:R-:W-:Y:S01]  /*a270*/  ISETP.LT.AND P5, PT, R177, UR18, !P5 ;  /* 0x00000012b1007c0c */ /* 0x000fe2000efa1270 */
[----:B------:R2:W-:Y:S01]  /*a280*/  @P2 STG.E.U8 desc[UR10][R12.64], R23 ;  /* 0x000000170c002986 */ /* 0x0005e2000c10110a */
[----:B------:R-:W-:Y:S02]  /*a290*/  IADD3 R20, P2, PT, R27, R17, RZ ;  /* 0x000000111b147210 */ /* 0x000fe40007f5e0ff */
[----:B------:R-:W-:Y:S01]  /*a2a0*/  PRMT R31, R15, 0x7772, RZ ;  /* 0x000077720f1f7816 */ /* 0x000fe200000000ff */
[C---:B------:R-:W-:Y:S01]  /*a2b0*/  IMAD.X R15, R24.reuse, 0x1, R19, P6 ;  /* 0x00000001180f7824 */ /* 0x040fe200030e0613 */
[----:B------:R-:W-:Y:S01]  /*a2c0*/  ISETP.LT.AND P6, PT, R173, UR18, !P3 ;  /* 0x00000012ad007c0c */ /* 0x000fe2000dfc1270 */
[----:B------:R-:W-:Y:S01]  /*a2d0*/  IMAD.X R21, R24, 0x1, R2, P2 ;  /* 0x0000000118157824 */ /* 0x000fe200010e0602 */
[----:B------:R-:W-:Y:S01]  /*a2e0*/  ISETP.LT.AND P2, PT, R167, UR18, !P3 ;  /* 0x00000012a7007c0c */ /* 0x000fe2000df41270 */
[----:B0-----:R-:W-:Y:S01]  /*a2f0*/  VIADD R25, R27, UR5 ;  /* 0x000000051b197c36 */ /* 0x001fe20008000000 */
[----:B------:R-:W-:Y:S01]  /*a300*/  ISETP.GE.AND P0, PT, R10, UR19, PT ;  /* 0x000000130a007c0c */ /* 0x000fe2000bf06270 */
[----:B------:R-:W-:Y:S01]  /*a310*/  VIADD R10, R168, 0xa ;  /* 0x0000000aa80a7836 */ /* 0x000fe20000000000 */
[----:B------:R0:W-:Y:S01]  /*a320*/  @P4 STG.E.U8 desc[UR10][R20.64], R31 ;  /* 0x0000001f14004986 */ /* 0x0001e2000c10110a */
[----:B------:R-:W-:Y:S01]  /*a330*/  VIADD R27, R25, UR5 ;  /* 0x00000005191b7c36 */ /* 0x000fe20008000000 */
[----:B------:R-:W-:-:S02]  /*a340*/  SHF.R.S32.HI R26, RZ, 0x1f, R25 ;  /* 0x0000001fff1a7819 */ /* 0x000fc40000011419 */
[----:B------:R3:W-:Y:S01]  /*a350*/  @P5 STG.E.U8 desc[UR10][R14.64], R29 ;  /* 0x0000001d0e005986 */ /* 0x0007e2000c10110a */
[C---:B------:R-:W-:Y:S02]  /*a360*/  IADD3 R8, P4, PT, R25.reuse, R18, RZ ;  /* 0x0000001219087210 */ /* 0x040fe40007f9e0ff */
[C---:B------:R-:W-:Y:S01]  /*a370*/  IADD3 R22, P5, PT, R25.reuse, R16, RZ ;  /* 0x0000001019167210 */ /* 0x040fe20007fbe0ff */
[----:B------:R-:W4:Y:S01]  /*a380*/  LDS.128 R12, [R28] ;  /* 0x000000001c0c7984 */ /* 0x000f220000000c00 */
[----:B------:R-:W-:Y:S01]  /*a390*/  SHF.R.S32.HI R30, RZ, 0x1f, R27 ;  /* 0x0000001fff1e7819 */ /* 0x000fe2000001141b */
[----:B------:R-:W-:Y:S01]  /*a3a0*/  IMAD.X R9, R26, 0x1, R3, P4 ;  /* 0x000000011a097824 */ /* 0x000fe200020e0603 */
[----:B------:R-:W-:Y:S01]  /*a3b0*/  ISETP.LT.AND P4, PT, R174, UR18, !P3 ;  /* 0x00000012ae007c0c */ /* 0x000fe2000df81270 */
[C---:B--2---:R-:W-:Y:S01]  /*a3c0*/  IMAD.X R23, R26.reuse, 0x1, R0, P5 ;  /* 0x000000011a177824 */ /* 0x044fe200028e0600 */
[----:B0-----:R-:W-:Y:S02]  /*a3d0*/  IADD3 R20, P5, PT, R25, R17, RZ ;  /* 0x0000001119147210 */ /* 0x001fe40007fbe0ff */
[----:B------:R-:W-:Y:S01]  /*a3e0*/  ISETP.LT.AND P3, PT, R177, UR18, !P3 ;  /* 0x00000012b1007c0c */ /* 0x000fe2000df61270 */
[----:B------:R0:W-:Y:S01]  /*a3f0*/  @P2 STG.E.U8 desc[UR10][R8.64], R33 ;  /* 0x0000002108002986 */ /* 0x0001e2000c10110a */
[----:B------:R-:W-:Y:S01]  /*a400*/  PRMT R31, R11, 0x7771, RZ ;  /* 0x000077710b1f7816 */ /* 0x000fe200000000ff */
[----:B------:R-:W-:Y:S01]  /*a410*/  IMAD.X R21, R26, 0x1, R2, P5 ;  /* 0x000000011a157824 */ /* 0x000fe200028e0602 */
[----:B------:R-:W-:-:S02]  /*a420*/  IADD3 R24, P5, PT, R25, R34, RZ ;  /* 0x0000002219187210 */ /* 0x000fc40007fbe0ff */
[----:B---3--:R-:W-:Y:S01]  /*a430*/  PRMT R29, R11, 0x7772, RZ ;  /* 0x000077720b1d7816 */ /* 0x008fe200000000ff */
[----:B------:R2:W-:Y:S01]  /*a440*/  @P6 STG.E.U8 desc[UR10][R22.64], R31 ;  /* 0x0000001f16006986 */ /* 0x0005e2000c10110a */
[----:B------:R-:W-:Y:S01]  /*a450*/  ISETP.LT.AND P6, PT, R167, UR18, !P1 ;  /* 0x00000012a7007c0c */ /* 0x000fe2000cfc1270 */
[----:B------:R-:W-:Y:S01]  /*a460*/  IMAD.X R25, R26, 0x1, R19, P5 ;  /* 0x000000011a197824 */ /* 0x000fe200028e0613 */
[----:B------:R-:W-:Y:S01]  /*a470*/  ISETP.LT.AND P5, PT, R173, UR18, !P1 ;  /* 0x00000012ad007c0c */ /* 0x000fe2000cfa1270 */
[----:B------:R3:W-:Y:S01]  /*a480*/  @P4 STG.E.U8 desc[UR10][R20.64], R29 ;  /* 0x0000001d14004986 */ /* 0x0007e2000c10110a */
[----:B------:R-:W-:Y:S02]  /*a490*/  ISETP.GE.AND P2, PT, R10, UR19, PT ;  /* 0x000000130a007c0c */ /* 0x000fe4000bf46270 */
[----:B0-----:R-:W-:Y:S02]  /*a4a0*/  IADD3 R8, P4, PT, R27, R18, RZ ;  /* 0x000000121b087210 */ /* 0x001fe40007f9e0ff */
[----:B-1----:R-:W-:-:S02]  /*a4b0*/  PRMT R33, R4, 0x7770, RZ ;  /* 0x0000777004217816 */ /* 0x002fc400000000ff */
[----:B--2---:R-:W-:Y:S01]  /*a4c0*/  PRMT R23, R11, 0x7773, RZ ;  /* 0x000077730b177816 */ /* 0x004fe200000000ff */
[----:B------:R-:W-:Y:S01]  /*a4d0*/  IMAD.X R9, R30, 0x1, R3, P4 ;  /* 0x000000011e097824 */ /* 0x000fe200020e0603 */
[----:B------:R-:W-:Y:S01]  /*a4e0*/  PRMT R31, R4, 0x7771, RZ ;  /* 0x00007771041f7816 */ /* 0x000fe200000000ff */
[----:B---3--:R-:W-:Y:S02]  /*a4f0*/  VIADD R20, R168, 0xb ;  /* 0x0000000ba8147836 */ /* 0x008fe40000000000 */
[----:B------:R0:W-:Y:S01]  /*a500*/  @P3 STG.E.U8 desc[UR10][R24.64], R23 ;  /* 0x0000001718003986 */ /* 0x0001e2000c10110a */
[----:B------:R-:W-:Y:S02]  /*a510*/  IADD3 R10, P3, PT, R27, R16, RZ ;  /* 0x000000101b0a7210 */ /* 0x000fe40007f7e0ff */
[----:B------:R-:W-:Y:S01]  /*a520*/  ISETP.LT.AND P4, PT, R174, UR18, !P1 ;  /* 0x00000012ae007c0c */ /* 0x000fe2000cf81270 */
[----:B------:R1:W-:Y:S01]  /*a530*/  @P6 STG.E.U8 desc[UR10][R8.64], R33 ;  /* 0x0000002108006986 */ /* 0x0003e2000c10110a */
[----:B------:R-:W-:Y:S01]  /*a540*/  ISETP.LT.AND P1, PT, R177, UR18, !P1 ;  /* 0x00000012b1007c0c */ /* 0x000fe2000cf21270 */
[----:B------:R-:W-:Y:S01]  /*a550*/  IMAD.X R11, R30, 0x1, R0, P3 ;  /* 0x000000011e0b7824 */ /* 0x000fe200018e0600 */
[----:B------:R-:W-:-:S02]  /*a560*/  ISETP.GE.AND P3, PT, R20, UR19, PT ;  /* 0x0000001314007c0c */ /* 0x000fc4000bf66270 */
[C---:B------:R-:W-:Y:S02]  /*a570*/  IADD3 R20, P6, PT, R27.reuse, R17, RZ ;  /* 0x000000111b147210 */ /* 0x040fe40007fde0ff */
[----:B------:R2:W-:Y:S01]  /*a580*/  @P5 STG.E.U8 desc[UR10][R10.64], R31 ;  /* 0x0000001f0a005986 */ /* 0x0005e2000c10110a */
[C---:B------:R-:W-:Y:S01]  /*a590*/  IADD3 R22, P5, PT, R27.reuse, R34, RZ ;  /* 0x000000221b167210 */ /* 0x040fe20007fbe0ff */
[----:B------:R-:W-:Y:S01]  /*a5a0*/  VIADD R27, R27, UR5 ;  /* 0x000000051b1b7c36 */ /* 0x000fe20008000000 */
[----:B------:R-:W-:Y:S01]  /*a5b0*/  PRMT R29, R4, 0x7772, RZ ;  /* 0x00007772041d7816 */ /* 0x000fe200000000ff */
[C---:B------:R-:W-:Y:S01]  /*a5c0*/  IMAD.X R21, R30.reuse, 0x1, R2, P6 ;  /* 0x000000011e157824 */ /* 0x040fe200030e0602 */
[----:B------:R-:W-:Y:S01]  /*a5d0*/  ISETP.LT.AND P6, PT, R167, UR18, !P0 ;  /* 0x00000012a7007c0c */ /* 0x000fe2000c7c1270 */
[----:B0-----:R-:W-:Y:S01]  /*a5e0*/  IMAD.X R23, R30, 0x1, R19, P5 ;  /* 0x000000011e177824 */ /* 0x001fe200028e0613 */
[----:B------:R-:W-:Y:S02]  /*a5f0*/  SHF.R.S32.HI R24, RZ, 0x1f, R27 ;  /* 0x0000001fff187819 */ /* 0x000fe4000001141b */
[----:B-1----:R-:W-:Y:S01]  /*a600*/  IADD3 R8, P5, PT, R27, R18, RZ ;  /* 0x000000121b087210 */ /* 0x002fe20007fbe0ff */
[----:B------:R0:W-:Y:S01]  /*a610*/  @P4 STG.E.U8 desc[UR10][R20.64], R29 ;  /* 0x0000001d14004986 */ /* 0x0001e2000c10110a */
[----:B------:R-:W-:Y:S01]  /*a620*/  PRMT R25, R4, 0x7773, RZ ;  /* 0x0000777304197816 */ /* 0x000fe200000000ff */
[----:B------:R-:W-:Y:S01]  /*a630*/  VIADD R4, R168, 0xc ;  /* 0x0000000ca8047836 */ /* 0x000fe20000000000 */
[----:B----4-:R-:W-:Y:S01]  /*a640*/  PRMT R33, R12, 0x7770, RZ ;  /* 0x000077700c217816 */ /* 0x010fe200000000ff */
[----:B------:R-:W-:Y:S01]  /*a650*/  IMAD.X R9, R24, 0x1, R3, P5 ;  /* 0x0000000118097824 */ /* 0x000fe200028e0603 */
[----:B------:R-:W-:Y:S01]  /*a660*/  ISETP.LT.AND P4, PT, R173, UR18, !P0 ;  /* 0x00000012ad007c0c */ /* 0x000fe2000c781270 */
[----:B------:R1:W-:Y:S01]  /*a670*/  @P1 STG.E.U8 desc[UR10][R22.64], R25 ;  /* 0x0000001916001986 */ /* 0x0003e2000c10110a */
[----:B--2---:R-:W-:-:S02]  /*a680*/  IADD3 R10, P5, PT, R27, R16, RZ ;  /* 0x000000101b0a7210 */ /* 0x004fc40007fbe0ff */
[----:B------:R-:W-:Y:S01]  /*a690*/  ISETP.LT.AND P1, PT, R174, UR18, !P0 ;  /* 0x00000012ae007c0c */ /* 0x000fe2000c721270 */
[----:B------:R2:W-:Y:S01]  /*a6a0*/  @P6 STG.E.U8 desc[UR10][R8.64], R33 ;  /* 0x0000002108006986 */ /* 0x0005e2000c10110a */
[----:B------:R-:W-:Y:S01]  /*a6b0*/  PRMT R31, R12, 0x7771, RZ ;  /* 0x000077710c1f7816 */ /* 0x000fe200000000ff */
[----:B------:R-:W-:Y:S01]  /*a6c0*/  IMAD.X R11, R24, 0x1, R0, P5 ;  /* 0x00000001180b7824 */ /* 0x000fe200028e0600 */
[----:B0-----:R-:W-:Y:S02]  /*a6d0*/  IADD3 R20, P6, PT, R27, R17, RZ ;  /* 0x000000111b147210 */ /* 0x001fe40007fde0ff */
[----:B------:R-:W-:Y:S02]  /*a6e0*/  ISETP.LT.AND P0, PT, R177, UR18, !P0 ;  /* 0x00000012b1007c0c */ /* 0x000fe4000c701270 */
[----:B------:R-:W-:Y:S01]  /*a6f0*/  PRMT R29, R12, 0x7772, RZ ;  /* 0x000077720c1d7816 */ /* 0x000fe200000000ff */
[----:B------:R-:W-:Y:S01]  /*a700*/  IMAD.X R21, R24, 0x1, R2, P6 ;  /* 0x0000000118157824 */ /* 0x000fe200030e0602 */
[C---:B-1----:R-:W-:Y:S01]  /*a710*/  IADD3 R22, P6, PT, R27.reuse, R34, RZ ;  /* 0x000000221b167210 */ /* 0x042fe20007fde0ff */
[----:B------:R-:W-:Y:S01]  /*a720*/  VIADD R27, R27, UR5 ;  /* 0x000000051b1b7c36 */ /* 0x000fe20008000000 */
[----:B------:R0:W-:Y:S01]  /*a730*/  @P4 STG.E.U8 desc[UR10][R10.64], R31 ;  /* 0x0000001f0a004986 */ /* 0x0001e2000c10110a */
[----:B------:R-:W-:-:S02]  /*a740*/  ISETP.LT.AND P4, PT, R167, UR18, !P2 ;  /* 0x00000012a7007c0c */ /* 0x000fc4000d781270 */
[----:B------:R-:W-:Y:S01]  /*a750*/  IMAD.X R23, R24, 0x1, R19, P6 ;  /* 0x0000000118177824 */ /* 0x000fe200030e0613 */
[----:B------:R-:W-:Y:S01]  /*a760*/  PRMT R25, R12, 0x7773, RZ ;  /* 0x000077730c197816 */ /* 0x000fe200000000ff */
[----:B------:R1:W-:Y:S01]  /*a770*/  @P1 STG.E.U8 desc[UR10][R20.64], R29 ;  /* 0x0000001d14001986 */ /* 0x0003e2000c10110a */
[----:B------:R-:W-:Y:S02]  /*a780*/  SHF.R.S32.HI R12, RZ, 0x1f, R27 ;  /* 0x0000001fff0c7819 */ /* 0x000fe4000001141b */
[----:B--2---:R-:W-:Y:S01]  /*a790*/  IADD3 R8, P6, PT, R27, R18, RZ ;  /* 0x000000121b087210 */ /* 0x004fe20007fde0ff */
[----:B------:R2:W-:Y:S01]  /*a7a0*/  @P0 STG.E.U8 desc[UR10][R22.64], R25 ;  /* 0x0000001916000986 */ /* 0x0005e2000c10110a */
[----:B------:R-:W-:Y:S02]  /*a7b0*/  ISETP.LT.AND P1, PT, R173, UR18, !P2 ;  /* 0x00000012ad007c0c */ /* 0x000fe4000d721270 */
[----:B------:R-:W-:Y:S01]  /*a7c0*/  PRMT R33, R5, 0x7770, RZ ;  /* 0x0000777005217816 */ /* 0x000fe200000000ff */
[----:B------:R-:W-:Y:S01]  /*a7d0*/  IMAD.X R9, R12, 0x1, R3, P6 ;  /* 0x000000010c097824 */ /* 0x000fe200030e0603 */
[----:B0-----:R-:W-:-:S02]  /*a7e0*/  IADD3 R10, P0, PT, R27, R16, RZ ;  /* 0x000000101b0a7210 */ /* 0x001fc40007f1e0ff */
[----:B------:R-:W-:Y:S02]  /*a7f0*/  ISETP.LT.AND P6, PT, R174, UR18, !P2 ;  /* 0x00000012ae007c0c */ /* 0x000fe4000d7c1270 */
[----:B------:R-:W-:Y:S01]  /*a800*/  @P4 STG.E.U8 desc[UR10][R8.64], R33 ;  /* 0x0000002108004986 */ /* 0x000fe2000c10110a */
[----:B-1----:R-:W-:Y:S01]  /*a810*/  IADD3 R20, P4, PT, R27, R17, RZ ;  /* 0x000000111b147210 */ /* 0x002fe20007f9e0ff */
[----:B------:R-:W-:Y:S01]  /*a820*/  IMAD.X R11, R12, 0x1, R0, P0 ;  /* 0x000000010c0b7824 */ /* 0x000fe200000e0600 */
[----:B------:R-:W-:Y:S01]  /*a830*/  PRMT R31, R5, 0x7771, RZ ;  /* 0x00007771051f7816 */ /* 0x000fe200000000ff */
[----:B--2---:R-:W-:Y:S01]  /*a840*/  VIADD R25, R27, UR5 ;  /* 0x000000051b197c36 */ /* 0x004fe20008000000 */
[----:B------:R-:W-:Y:S01]  /*a850*/  ISETP.GE.AND P5, PT, R4, UR19, PT ;  /* 0x0000001304007c0c */ /* 0x000fe2000bfa6270 */
[----:B------:R-:W-:Y:S01]  /*a860*/  VIADD R4, R168, 0xd ;  /* 0x0000000da8047836 */ /* 0x000fe20000000000 */
[----:B------:R-:W-:Y:S01]  /*a870*/  PRMT R29, R5, 0x7772, RZ ;  /* 0x00007772051d7816 */ /* 0x000fe200000000ff */
[----:B------:R-:W-:Y:S01]  /*a880*/  IMAD.X R21, R12, 0x1, R2, P4 ;  /* 0x000000010c157824 */ /* 0x000fe200020e0602 */
[----:B------:R-:W-:Y:S01]  /*a890*/  ISETP.LT.AND P2, PT, R177, UR18, !P2 ;  /* 0x00000012b1007c0c */ /* 0x000fe2000d741270 */
[----:B------:R0:W-:Y:S01]  /*a8a0*/  @P1 STG.E.U8 desc[UR10][R10.64], R31 ;  /* 0x0000001f0a001986 */ /* 0x0001e2000c10110a */
[----:B------:R-:W-:-:S02]  /*a8b0*/  ISETP.LT.AND P1, PT, R167, UR18, !P3 ;  /* 0x00000012a7007c0c */ /* 0x000fc4000df21270 */
[----:B------:R-:W-:Y:S01]  /*a8c0*/  IADD3 R22, P4, PT, R27, R34, RZ ;  /* 0x000000221b167210 */ /* 0x000fe20007f9e0ff */
[----:B------:R1:W-:Y:S01]  /*a8d0*/  @P6 STG.E.U8 desc[UR10][R20.64], R29 ;  /* 0x0000001d14006986 */ /* 0x0003e2000c10110a */
[----:B------:R-:W-:Y:S02]  /*a8e0*/  ISETP.GE.AND P0, PT, R4, UR19, PT ;  /* 0x0000001304007c0c */ /* 0x000fe4000bf06270 */
[----:B------:R-:W-:Y:S01]  /*a8f0*/  SHF.R.S32.HI R24, RZ, 0x1f, R25 ;  /* 0x0000001fff187819 */ /* 0x000fe20000011419 */
[----:B------:R-:W-:Y:S01]  /*a900*/  IMAD.X R23, R12, 0x1, R19, P4 ;  /* 0x000000010c177824 */ /* 0x000fe200020e0613 */
[----:B------:R-:W-:Y:S02]  /*a910*/  IADD3 R4, P6, PT, R25, R18, RZ ;  /* 0x0000001219047210 */ /* 0x000fe40007fde0ff */
[----:B------:R-:W-:Y:S01]  /*a920*/  PRMT R27, R5, 0x7773, RZ ;  /* 0x00007773051b7816 */ /* 0x000fe200000000ff */
[----:B0-----:R-:W-:Y:S01]  /*a930*/  VIADD R10, R168, 0xe ;  /* 0x0000000ea80a7836 */ /* 0x001fe20000000000 */
[----:B------:R-:W-:Y:S01]  /*a940*/  ISETP.LT.AND P4, PT, R173, UR18, !P3 ;  /* 0x00000012ad007c0c */ /* 0x000fe2000df81270 */
[----:B------:R-:W-:Y:S01]  /*a950*/  IMAD.X R5, R24, 0x1, R3, P6 ;  /* 0x0000000118057824 */ /* 0x000fe200030e0603 */
[----:B------:R-:W-:Y:S01]  /*a960*/  PRMT R31, R13, 0x7770, RZ ;  /* 0x000077700d1f7816 */ /* 0x000fe200000000ff */
[----:B------:R0:W-:Y:S01]  /*a970*/  @P2 STG.E.U8 desc[UR10][R22.64], R27 ;  /* 0x0000001b16002986 */ /* 0x0001e2000c10110a */
[----:B------:R-:W-:Y:S01]  /*a980*/  IADD3 R8, P6, PT, R25, R16, RZ ;  /* 0x0000001019087210 */ /* 0x000fe20007fde0ff */
[----:B------:R-:W-:Y:S01]  /*a990*/  VIADD R168, R168, 0xf ;  /* 0x0000000fa8a87836 */ /* 0x000fe20000000000 */
[----:B------:R-:W-:Y:S01]  /*a9a0*/  ISETP.LT.AND P2, PT, R174, UR18, !P3 ;  /* 0x00000012ae007c0c */ /* 0x000fe2000df41270 */
[----:B------:R2:W-:Y:S01]  /*a9b0*/  @P1 STG.E.U8 desc[UR10][R4.64], R31 ;  /* 0x0000001f04001986 */ /* 0x0005e2000c10110a */
[----:B-1----:R-:W-:Y:S01]  /*a9c0*/  PRMT R29, R13, 0x7771, RZ ;  /* 0x000077710d1d7816 */ /* 0x002fe200000000ff */
[----:B------:R-:W-:Y:S01]  /*a9d0*/  IMAD.X R9, R24, 0x1, R0, P6 ;  /* 0x0000000118097824 */ /* 0x000fe200030e0600 */
[----:B------:R-:W-:-:S02]  /*a9e0*/  ISETP.GE.AND P1, PT, R10, UR19, PT ;  /* 0x000000130a007c0c */ /* 0x000fc4000bf26270 */
[----:B------:R-:W-:Y:S02]  /*a9f0*/  IADD3 R10, P6, PT, R25, R17, RZ ;  /* 0x00000011190a7210 */ /* 0x000fe40007fde0ff */
[----:B------:R-:W-:Y:S01]  /*aa00*/  ISETP.LT.AND P3, PT, R177, UR18, !P3 ;  /* 0x00000012b1007c0c */ /* 0x000fe2000df61270 */
[----:B------:R1:W-:Y:S01]  /*aa10*/  @P4 STG.E.U8 desc[UR10][R8.64], R29 ;  /* 0x0000001d08004986 */ /* 0x0003e2000c10110a */
[----:B------:R-:W-:Y:S01]  /*aa20*/  IADD3 R20, P4, PT, R25, R34, RZ ;  /* 0x0000002219147210 */ /* 0x000fe20007f9e0ff */
[C---:B------:R-:W-:Y:S01]  /*aa30*/  IMAD.X R11, R24.reuse, 0x1, R2, P6 ;  /* 0x00000001180b7824 */ /* 0x040fe200030e0602 */
[----:B0-----:R-:W-:Y:S01]  /*aa40*/  PRMT R23, R13, 0x7772, RZ ;  /* 0x000077720d177816 */ /* 0x001fe200000000ff */
[----:B------:R-:W-:Y:S01]  /*aa50*/  VIADD R25, R25, UR5 ;  /* 0x0000000519197c36 */ /* 0x000fe20008000000 */
[----:B------:R-:W-:Y:S01]  /*aa60*/  ISETP.LT.AND P6, PT, R167, UR18, !P5 ;  /* 0x00000012a7007c0c */ /* 0x000fe2000efc1270 */
[----:B------:R-:W-:Y:S01]  /*aa70*/  IMAD.X R21, R24, 0x1, R19, P4 ;  /* 0x0000000118157824 */ /* 0x000fe200020e0613 */
[----:B------:R-:W-:Y:S01]  /*aa80*/  PRMT R13, R13, 0x7773, RZ ;  /* 0x000077730d0d7816 */ /* 0x000fe200000000ff */
[----:B------:R0:W-:Y:S01]  /*aa90*/  @P2 STG.E.U8 desc[UR10][R10.64], R23 ;  /* 0x000000170a002986 */ /* 0x0001e2000c10110a */
[----:B------:R-:W-:-:S02]  /*aaa0*/  SHF.R.S32.HI R22, RZ, 0x1f, R25 ;  /* 0x0000001fff167819 */ /* 0x000fc40000011419 */
[----:B--2---:R-:W-:Y:S01]  /*aab0*/  IADD3 R4, P2, PT, R25, R18, RZ ;  /* 0x0000001219047210 */ /* 0x004fe20007f5e0ff */
[----:B------:R2:W-:Y:S01]  /*aac0*/  @P3 STG.E.U8 desc[UR10][R20.64], R13 ;  /* 0x0000000d14003986 */ /* 0x0005e2000c10110a */
[----:B-1----:R-:W-:Y:S02]  /*aad0*/  PRMT R29, R6, 0x7770, RZ ;  /* 0x00007770061d7816 */ /* 0x002fe400000000ff */
[----:B------:R-:W-:Y:S01]  /*aae0*/  ISETP.LT.AND P3, PT, R173, UR18, !P5 ;  /* 0x00000012ad007c0c */ /* 0x000fe2000ef61270 */
[----:B------:R-:W-:Y:S01]  /*aaf0*/  IMAD.X R5, R22, 0x1, R3, P2 ;  /* 0x0000000116057824 */ /* 0x000fe200010e0603 */
[C---:B------:R-:W-:Y:S02]  /*ab00*/  IADD3 R8, P4, PT, R25.reuse, R16, RZ ;  /* 0x0000001019087210 */ /* 0x040fe40007f9e0ff */
[----:B------:R-:W-:Y:S02]  /*ab10*/  ISETP.LT.AND P2, PT, R174, UR18, !P5 ;  /* 0x00000012ae007c0c */ /* 0x000fe4000ef41270 */
[----:B------:R1:W-:Y:S01]  /*ab20*/  @P6 STG.E.U8 desc[UR10][R4.64], R29 ;  /* 0x0000001d04006986 */ /* 0x0003e2000c10110a */
[----:B0-----:R-:W-:Y:S01]  /*ab30*/  IADD3 R10, P6, PT, R25, R17, RZ ;  /* 0x00000011190a7210 */ /* 0x001fe20007fde0ff */
[----:B------:R-:W-:Y:S01]  /*ab40*/  IMAD.X R9, R22, 0x1, R0, P4 ;  /* 0x0000000116097824 */ /* 0x000fe200020e0600 */
[----:B------:R-:W-:-:S02]  /*ab50*/  PRMT R27, R6, 0x7771, RZ ;  /* 0x00007771061b7816 */ /* 0x000fc400000000ff */
[----:B------:R-:W-:Y:S01]  /*ab60*/  ISETP.LT.AND P5, PT, R177, UR18, !P5 ;  /* 0x00000012b1007c0c */ /* 0x000fe2000efa1270 */
[----:B------:R-:W-:Y:S01]  /*ab70*/  IMAD.X R11, R22, 0x1, R2, P6 ;  /* 0x00000001160b7824 */ /* 0x000fe200030e0602 */
[C---:B------:R-:W-:Y:S01]  /*ab80*/  IADD3 R12, P6, PT, R25.reuse, R34, RZ ;  /* 0x00000022190c7210 */ /* 0x040fe20007fde0ff */
[----:B------:R-:W-:Y:S01]  /*ab90*/  VIADD R25, R25, UR5 ;  /* 0x0000000519197c36 */ /* 0x000fe20008000000 */
[----:B------:R0:W-:Y:S01]  /*aba0*/  @P3 STG.E.U8 desc[UR10][R8.64], R27 ;  /* 0x0000001b08003986 */ /* 0x0001e2000c10110a */
[----:B------:R-:W-:Y:S02]  /*abb0*/  ISETP.LT.AND P3, PT, R167, UR18, !P0 ;  /* 0x00000012a7007c0c */ /* 0x000fe4000c761270 */
[----:B------:R-:W-:Y:S01]  /*abc0*/  PRMT R23, R6, 0x7772, RZ ;  /* 0x0000777206177816 */ /* 0x000fe200000000ff */
[----:B--2---:R-:W-:Y:S01]  /*abd0*/  IMAD.X R13, R22, 0x1, R19, P6 ;  /* 0x00000001160d7824 */ /* 0x004fe200030e0613 */
[----:B------:R-:W-:Y:S02]  /*abe0*/  PRMT R21, R6, 0x7773, RZ ;  /* 0x0000777306157816 */ /* 0x000fe400000000ff */
[----:B------:R-:W-:Y:S01]  /*abf0*/  SHF.R.S32.HI R6, RZ, 0x1f, R25 ;  /* 0x0000001fff067819 */ /* 0x000fe20000011419 */
[----:B------:R2:W-:Y:S01]  /*ac00*/  @P2 STG.E.U8 desc[UR10][R10.64], R23 ;  /* 0x000000170a002986 */ /* 0x0005e2000c10110a */
[----:B-1----:R-:W-:-:S02]  /*ac10*/  IADD3 R4, P6, PT, R25, R18, RZ ;  /* 0x0000001219047210 */ /* 0x002fc40007fde0ff */
[----:B------:R-:W-:Y:S01]  /*ac20*/  PRMT R29, R14, 0x7770, RZ ;  /* 0x000077700e1d7816 */ /* 0x000fe200000000ff */
[----:B------:R1:W-:Y:S01]  /*ac30*/  @P5 STG.E.U8 desc[UR10][R12.64], R21 ;  /* 0x000000150c005986 */ /* 0x0003e2000c10110a */
[----:B0-----:R-:W-:Y:S01]  /*ac40*/  IADD3 R8, P5, PT, R25, R16, RZ ;  /* 0x0000001019087210 */ /* 0x001fe20007fbe0ff */
[----:B------:R-:W-:Y:S01]  /*ac50*/  IMAD.X R5, R6, 0x1, R3, P6 ;  /* 0x0000000106057824 */ /* 0x000fe200030e0603 */
[----:B------:R-:W-:Y:S02]  /*ac60*/  ISETP.LT.AND P2, PT, R173, UR18, !P0 ;  /* 0x00000012ad007c0c */ /* 0x000fe4000c741270 */
[----:B------:R-:W-:Y:S01]  /*ac70*/  ISETP.LT.AND P6, PT, R174, UR18, !P0 ;  /* 0x00000012ae007c0c */ /* 0x000fe2000c7c1270 */
[----:B------:R-:W-:Y:S01]  /*ac80*/  IMAD.X R9, R6, 0x1, R0, P5 ;  /* 0x0000000106097824 */ /* 0x000fe200028e0600 */
[----:B------:R-:W-:Y:S01]  /*ac90*/  ISETP.LT.AND P0, PT, R177, UR18, !P0 ;  /* 0x00000012b1007c0c */ /* 0x000fe2000c701270 */
[----:B------:R0:W-:Y:S01]  /*aca0*/  @P3 STG.E.U8 desc[UR10][R4.64], R29 ;  /* 0x0000001d04003986 */ /* 0x0001e2000c10110a */
[----:B--2---:R-:W-:-:S02]  /*acb0*/  IADD3 R10, P3, PT, R25, R17, RZ ;  /* 0x00000011190a7210 */ /* 0x004fc40007f7e0ff */
[----:B------:R-:W-:Y:S02]  /*acc0*/  PRMT R27, R14, 0x7771, RZ ;  /* 0x000077710e1b7816 */ /* 0x000fe400000000ff */
[C---:B-1----:R-:W-:Y:S01]  /*acd0*/  IADD3 R12, P5, PT, R25.reuse, R34, RZ ;  /* 0x00000022190c7210 */ /* 0x042fe20007fbe0ff */
[----:B------:R-:W-:Y:S01]  /*ace0*/  IMAD.X R11, R6, 0x1, R2, P3 ;  /* 0x00000001060b7824 */ /* 0x000fe200018e0602 */
[C---:B------:R-:W-:Y:S01]  /*acf0*/  PRMT R23, R14.reuse, 0x7772, RZ ;  /* 0x000077720e177816 */ /* 0x040fe200000000ff */
[----:B------:R-:W-:Y:S01]  /*ad00*/  VIADD R25, R25, UR5 ;  /* 0x0000000519197c36 */ /* 0x000fe20008000000 */
[----:B------:R-:W-:Y:S01]  /*ad10*/  PRMT R21, R14, 0x7773, RZ ;  /* 0x000077730e157816 */ /* 0x000fe200000000ff */
[----:B------:R-:W-:Y:S01]  /*ad20*/  IMAD.X R13, R6, 0x1, R19, P5 ;  /* 0x00000001060d7824 */ /* 0x000fe200028e0613 */
[----:B------:R-:W-:Y:S01]  /*ad30*/  ISETP.LT.AND P3, PT, R167, UR18, !P1 ;  /* 0x00000012a7007c0c */ /* 0x000fe2000cf61270 */
[----:B------:R1:W-:Y:S01]  /*ad40*/  @P2 STG.E.U8 desc[UR10][R8.64], R27 ;  /* 0x0000001b08002986 */ /* 0x0003e2000c10110a */
[----:B------:R-:W-:-:S02]  /*ad50*/  ISETP.LT.AND P5, PT, R173, UR18, !P1 ;  /* 0x00000012ad007c0c */ /* 0x000fc4000cfa1270 */
[----:B------:R-:W-:Y:S01]  /*ad60*/  SHF.R.S32.HI R6, RZ, 0x1f, R25 ;  /* 0x0000001fff067819 */ /* 0x000fe20000011419 */
[----:B------:R2:W-:Y:S01]  /*ad70*/  @P6 STG.E.U8 desc[UR10][R10.64], R23 ;  /* 0x000000170a006986 */ /* 0x0005e2000c10110a */
[----:B0-----:R-:W-:Y:S02]  /*ad80*/  IADD3 R4, P6, PT, R25, R18, RZ ;  /* 0x0000001219047210 */ /* 0x001fe40007fde0ff */
[----:B------:R-:W-:Y:S01]  /*ad90*/  PRMT R29, R7, 0x7770, RZ ;  /* 0x00007770071d7816 */ /* 0x000fe200000000ff */
[----:B------:R0:W-:Y:S01]  /*ada0*/  @P0 STG.E.U8 desc[UR10][R12.64], R21 ;  /* 0x000000150c000986 */ /* 0x0001e2000c10110a */
[----:B------:R-:W-:Y:S01]  /*adb0*/  ISETP.GE.AND P4, PT, R168, UR19, PT ;  /* 0x00000013a8007c0c */ /* 0x000fe2000bf86270 */
[----:B------:R-:W-:Y:S01]  /*adc0*/  IMAD.X R5, R6, 0x1, R3, P6 ;  /* 0x0000000106057824 */ /* 0x000fe200030e0603 */
[----:B-1----:R-:W-:Y:S02]  /*add0*/  IADD3 R8, P0, PT, R25, R16, RZ ;  /* 0x0000001019087210 */ /* 0x002fe40007f1e0ff */
[----:B------:R-:W-:-:S02]  /*ade0*/  PRMT R27, R7, 0x7771, RZ ;  /* 0x00007771071b7816 */ /* 0x000fc400000000ff */
[----:B------:R1:W-:Y:S01]  /*adf0*/  @P3 STG.E.U8 desc[UR10][R4.64], R29 ;  /* 0x0000001d04003986 */ /* 0x0003e2000c10110a */
[----:B--2---:R-:W-:Y:S01]  /*ae00*/  VIADD R23, R25, UR5 ;  /* 0x0000000519177c36 */ /* 0x004fe20008000000 */
[----:B------:R-:W-:Y:S01]  /*ae10*/  ISETP.LT.AND P2, PT, R167, UR18, !P4 ;  /* 0x00000012a7007c0c */ /* 0x000fe2000e741270 */
[C---:B------:R-:W-:Y:S01]  /*ae20*/  IMAD.X R9, R6.reuse, 0x1, R0, P0 ;  /* 0x0000000106097824 */ /* 0x040fe200000e0600 */
[----:B------:R-:W-:Y:S02]  /*ae30*/  IADD3 R10, P0, PT, R25, R17, RZ ;  /* 0x00000011190a7210 */ /* 0x000fe40007f1e0ff */
[----:B------:R-:W-:Y:S02]  /*ae40*/  SHF.R.S32.HI R14, RZ, 0x1f, R23 ;  /* 0x0000001fff0e7819 */ /* 0x000fe40000011417 */
[----:B------:R2:W-:Y:S01]  /*ae50*/  @P5 STG.E.U8 desc[UR10][R8.64], R27 ;  /* 0x0000001b08005986 */ /* 0x0005e2000c10110a */
[----:B------:R-:W-:Y:S01]  /*ae60*/  IADD3 R20, P5, PT, R23, R18, RZ ;  /* 0x0000001217147210 */ /* 0x000fe20007fbe0ff */
[----:B------:R-:W-:Y:S01]  /*ae70*/  IMAD.X R11, R6, 0x1, R2, P0 ;  /* 0x00000001060b7824 */ /* 0x000fe200000e0602 */
[----:B0-----:R-:W-:-:S02]  /*ae80*/  IADD3 R12, P3, PT, R25, R34, RZ ;  /* 0x00000022190c7210 */ /* 0x001fc40007f7e0ff */
[C---:B------:R-:W-:Y:S01]  /*ae90*/  IADD3 R16, P0, PT, R23.reuse, R16, RZ ;  /* 0x0000001017107210 */ /* 0x040fe20007f1e0ff */
[----:B------:R-:W-:Y:S01]  /*aea0*/  IMAD.X R21, R14, 0x1, R3, P5 ;  /* 0x000000010e157824 */ /* 0x000fe200028e0603 */
[----:B-1----:R-:W-:Y:S01]  /*aeb0*/  IADD3 R4, P5, PT, R23, R17, RZ ;  /* 0x0000001117047210 */ /* 0x002fe20007fbe0ff */
[----:B------:R-:W-:Y:S01]  /*aec0*/  IMAD.X R13, R6, 0x1, R19, P3 ;  /* 0x00000001060d7824 */ /* 0x000fe200018e0613 */
[----:B------:R-:W-:Y:S01]  /*aed0*/  ISETP.LT.AND P3, PT, R174, UR18, !P1 ;  /* 0x00000012ae007c0c */ /* 0x000fe2000cf61270 */
[C---:B------:R-:W-:Y:S01]  /*aee0*/  IMAD.X R17, R14.reuse, 0x1, R0, P0 ;  /* 0x000000010e117824 */ /* 0x040fe200000e0600 */
[----:B------:R-:W-:Y:S01]  /*aef0*/  ISETP.LT.AND P1, PT, R177, UR18, !P1 ;  /* 0x00000012b1007c0c */ /* 0x000fe2000cf21270 */
[----:B------:R-:W-:Y:S01]  /*af00*/  IMAD.X R5, R14, 0x1, R2, P5 ;  /* 0x000000010e057824 */ /* 0x000fe200028e0602 */
[----:B------:R-:W-:Y:S02]  /*af10*/  ISETP.LT.AND P6, PT, R173, UR18, !P4 ;  /* 0x00000012ad007c0c */ /* 0x000fe4000e7c1270 */
[----:B------:R-:W-:-:S02]  /*af20*/  IADD3 R2, P5, PT, R23, R34, RZ ;  /* 0x0000002217027210 */ /* 0x000fc40007fbe0ff */
[----:B------:R-:W-:Y:S02]  /*af30*/  ISETP.LT.AND P0, PT, R174, UR18, !P4 ;  /* 0x00000012ae007c0c */ /* 0x000fe4000e701270 */
[----:B------:R-:W-:Y:S01]  /*af40*/  ISETP.LT.AND P4, PT, R177, UR18, !P4 ;  /* 0x00000012b1007c0c */ /* 0x000fe2000e781270 */
[----:B------:R-:W-:Y:S01]  /*af50*/  IMAD.X R3, R14, 0x1, R19, P5 ;  /* 0x000000010e037824 */ /* 0x000fe200028e0613 */
[C---:B--2---:R-:W-:Y:S02]  /*af60*/  PRMT R9, R7.reuse, 0x7773, RZ ;  /* 0x0000777307097816 */ /* 0x044fe400000000ff */
[----:B------:R-:W-:Y:S02]  /*af70*/  PRMT R7, R7, 0x7772, RZ ;  /* 0x0000777207077816 */ /* 0x000fe400000000ff */
[C---:B------:R-:W-:Y:S02]  /*af80*/  PRMT R19, R15.reuse, 0x7773, RZ ;  /* 0x000077730f137816 */ /* 0x040fe400000000ff */
[C---:B------:R-:W-:Y:S01]  /*af90*/  PRMT R23, R15.reuse, 0x7772, RZ ;  /* 0x000077720f177816 */ /* 0x040fe200000000ff */
[----:B------:R0:W-:Y:S01]  /*afa0*/  @P3 STG.E.U8 desc[UR10][R10.64], R7 ;  /* 0x000000070a003986 */ /* 0x0001e2000c10110a */
[----:B------:R-:W-:-:S02]  /*afb0*/  PRMT R25, R15, 0x7771, RZ ;  /* 0x000077710f197816 */ /* 0x000fc400000000ff */
[----:B------:R-:W-:Y:S01]  /*afc0*/  PRMT R15, R15, 0x7770, RZ ;  /* 0x000077700f0f7816 */ /* 0x000fe200000000ff */
[----:B------:R0:W-:Y:S04]  /*afd0*/  @P1 STG.E.U8 desc[UR10][R12.64], R9 ;  /* 0x000000090c001986 */ /* 0x0001e8000c10110a */
[----:B------:R0:W-:Y:S04]  /*afe0*/  @P2 STG.E.U8 desc[UR10][R20.64], R15 ;  /* 0x0000000f14002986 */ /* 0x0001e8000c10110a */
[----:B------:R0:W-:Y:S04]  /*aff0*/  @P6 STG.E.U8 desc[UR10][R16.64], R25 ;  /* 0x0000001910006986 */ /* 0x0001e8000c10110a */
[----:B------:R0:W-:Y:S01]  /*b000*/  @P0 STG.E.U8 desc[UR10][R4.64], R23 ;  /* 0x0000001704000986 */ /* 0x0001e2000c10110a */
[----:B------:R-:W-:Y:S05]  /*b010*/  @!P4 EXIT ;  /* 0x000000000000c94d */ /* 0x000fea0003800000 */
[----:B------:R-:W-:Y:S01]  /*b020*/  STG.E.U8 desc[UR10][R2.64], R19 ;  /* 0x0000001302007986 */ /* 0x000fe2000c10110a */
[----:B------:R-:W-:Y:S05]  /*b030*/  EXIT ;  /* 0x000000000000794d */ /* 0x000fea0003800000 */
.L_x_3:
[----:B------:R-:W-:-:S00]  /*b040*/  BRA `(.L_x_3) ;  /* 0xfffffffc00fc7947 */ /* 0x000fc0000383ffff */
[----:B------:R-:W-:-:S00]  /*b050*/  NOP ;  /* 0x0000000000007918 */ /* 0x000fc00000000000 */
        /* <DEDUP_REMOVED lines=10> */
.L_x_4:


//--------------------- .nv.shared.matmul_kernel  --------------------------
	.section	.nv.shared.matmul_kernel,"aw",@nobits
	.sectionflags	@""
	.align	16
	.zero		1024


//--------------------- .nv.shared.reserved.0     --------------------------
	.section	.nv.shared.reserved.0,"aw",@nobits
	.weak		__nv_reservedSMEM_offset_0_alias
	.size		__nv_reservedSMEM_offset_0_alias, 0, 64
	.other		__nv_reservedSMEM_offset_0_alias,@"STO_CUDA_RESERVED_SHARED STV_DEFAULT"
__nv_reservedSMEM_offset_0_alias:
	.zero		0
	.zero		64


//--------------------- .nv.constant0.matmul_kernel --------------------------
	.section	.nv.constant0.matmul_kernel,"a",@progbits
	.sectionflags	@""
	.align	4
.nv.constant0.matmul_kernel:
	.zero		976


//--------------------- SYMBOLS --------------------------

	.type		.nv.reservedSmem.offset0,@object
	.size		.nv.reservedSmem.offset0,0x4
	.type		.nv.reservedSmem.cap,@object
	.size		.nv.reservedSmem.cap,0x4
